//
// Generated by NVIDIA NVVM Compiler
//
// Compiler Build ID: CL-36424714
// Cuda compilation tools, release 13.0, V13.0.88
// Based on NVVM 20.0.0
//

.version 9.0
.target sm_100
.address_size 64

	// .globl	z_proj_kernel

.visible .entry z_proj_kernel(
	.param .u64 .ptr .align 1 z_proj_kernel_param_0,
	.param .u64 .ptr .align 1 z_proj_kernel_param_1,
	.param .u32 z_proj_kernel_param_2,
	.param .u32 z_proj_kernel_param_3,
	.param .u32 z_proj_kernel_param_4
)
{
	.reg .pred 	%p<13>;
	.reg .b16 	%rs<83>;
	.reg .b32 	%r<48>;
	.reg .b64 	%rd<43>;

	ld.param.u64 	%rd2, [z_proj_kernel_param_0];
	ld.param.u64 	%rd3, [z_proj_kernel_param_1];
	ld.param.u32 	%r26, [z_proj_kernel_param_2];
	ld.param.u32 	%r29, [z_proj_kernel_param_3];
	ld.param.u32 	%r28, [z_proj_kernel_param_4];
	cvta.to.global.u64 	%rd1, %rd3;
	mov.u32 	%r30, %ntid.x;
	mov.u32 	%r31, %ctaid.x;
	mov.u32 	%r32, %tid.x;
	mad.lo.s32 	%r1, %r30, %r31, %r32;
	mov.u32 	%r33, %ntid.y;
	mov.u32 	%r34, %ctaid.y;
	mov.u32 	%r35, %tid.y;
	mad.lo.s32 	%r36, %r33, %r34, %r35;
	setp.ge.s32 	%p1, %r1, %r26;
	setp.ge.s32 	%p2, %r36, %r29;
	or.pred  	%p3, %p1, %p2;
	@%p3 bra 	$L__BB0_15;
	mad.lo.s32 	%r3, %r26, %r36, %r1;
	mul.lo.s32 	%r4, %r29, %r26;
	setp.lt.s32 	%p4, %r28, 1;
	mov.b16 	%rs82, 0;
	@%p4 bra 	$L__BB0_14;
	and.b32  	%r5, %r28, 15;
	setp.lt.u32 	%p5, %r28, 16;
	mov.b16 	%rs82, 0;
	mov.b32 	%r44, 0;
	@%p5 bra 	$L__BB0_5;
	and.b32  	%r44, %r28, 2147483632;
	neg.s32 	%r42, %r44;
	shl.b32 	%r8, %r4, 4;
	mov.b16 	%rs82, 0;
	mul.wide.s32 	%rd6, %r4, 2;
	mov.u32 	%r41, %r3;
$L__BB0_4:
	.pragma "nounroll";
	mul.wide.s32 	%rd4, %r41, 2;
	add.s64 	%rd5, %rd1, %rd4;
	ld.global.u16 	%rs18, [%rd5];
	max.u16 	%rs19, %rs82, %rs18;
	add.s64 	%rd7, %rd5, %rd6;
	ld.global.u16 	%rs20, [%rd7];
	max.u16 	%rs21, %rs19, %rs20;
	add.s64 	%rd8, %rd7, %rd6;
	ld.global.u16 	%rs22, [%rd8];
	max.u16 	%rs23, %rs21, %rs22;
	add.s64 	%rd9, %rd8, %rd6;
	ld.global.u16 	%rs24, [%rd9];
	max.u16 	%rs25, %rs23, %rs24;
	add.s64 	%rd10, %rd9, %rd6;
	ld.global.u16 	%rs26, [%rd10];
	max.u16 	%rs27, %rs25, %rs26;
	add.s64 	%rd11, %rd10, %rd6;
	ld.global.u16 	%rs28, [%rd11];
	max.u16 	%rs29, %rs27, %rs28;
	add.s64 	%rd12, %rd11, %rd6;
	ld.global.u16 	%rs30, [%rd12];
	max.u16 	%rs31, %rs29, %rs30;
	add.s64 	%rd13, %rd12, %rd6;
	ld.global.u16 	%rs32, [%rd13];
	max.u16 	%rs33, %rs31, %rs32;
	add.s64 	%rd14, %rd13, %rd6;
	ld.global.u16 	%rs34, [%rd14];
	max.u16 	%rs35, %rs33, %rs34;
	add.s64 	%rd15, %rd14, %rd6;
	ld.global.u16 	%rs36, [%rd15];
	max.u16 	%rs37, %rs35, %rs36;
	add.s64 	%rd16, %rd15, %rd6;
	ld.global.u16 	%rs38, [%rd16];
	max.u16 	%rs39, %rs37, %rs38;
	add.s64 	%rd17, %rd16, %rd6;
	ld.global.u16 	%rs40, [%rd17];
	max.u16 	%rs41, %rs39, %rs40;
	add.s64 	%rd18, %rd17, %rd6;
	ld.global.u16 	%rs42, [%rd18];
	max.u16 	%rs43, %rs41, %rs42;
	add.s64 	%rd19, %rd18, %rd6;
	ld.global.u16 	%rs44, [%rd19];
	max.u16 	%rs45, %rs43, %rs44;
	add.s64 	%rd20, %rd19, %rd6;
	ld.global.u16 	%rs46, [%rd20];
	max.u16 	%rs47, %rs45, %rs46;
	add.s64 	%rd21, %rd20, %rd6;
	ld.global.u16 	%rs48, [%rd21];
	max.u16 	%rs82, %rs47, %rs48;
	add.s32 	%r42, %r42, 16;
	add.s32 	%r41, %r41, %r8;
	setp.ne.s32 	%p6, %r42, 0;
	@%p6 bra 	$L__BB0_4;
$L__BB0_5:
	setp.eq.s32 	%p7, %r5, 0;
	@%p7 bra 	$L__BB0_14;
	and.b32  	%r14, %r28, 7;
	setp.lt.u32 	%p8, %r5, 8;
	@%p8 bra 	$L__BB0_8;
	mad.lo.s32 	%r38, %r4, %r44, %r3;
	mul.wide.s32 	%rd22, %r38, 2;
	add.s64 	%rd23, %rd1, %rd22;
	ld.global.u16 	%rs50, [%rd23];
	max.u16 	%rs51, %rs82, %rs50;
	mul.wide.s32 	%rd24, %r4, 2;
	add.s64 	%rd25, %rd23, %rd24;
	ld.global.u16 	%rs52, [%rd25];
	max.u16 	%rs53, %rs51, %rs52;
	add.s64 	%rd26, %rd25, %rd24;
	ld.global.u16 	%rs54, [%rd26];
	max.u16 	%rs55, %rs53, %rs54;
	add.s64 	%rd27, %rd26, %rd24;
	ld.global.u16 	%rs56, [%rd27];
	max.u16 	%rs57, %rs55, %rs56;
	add.s64 	%rd28, %rd27, %rd24;
	ld.global.u16 	%rs58, [%rd28];
	max.u16 	%rs59, %rs57, %rs58;
	add.s64 	%rd29, %rd28, %rd24;
	ld.global.u16 	%rs60, [%rd29];
	max.u16 	%rs61, %rs59, %rs60;
	add.s64 	%rd30, %rd29, %rd24;
	ld.global.u16 	%rs62, [%rd30];
	max.u16 	%rs63, %rs61, %rs62;
	add.s64 	%rd31, %rd30, %rd24;
	ld.global.u16 	%rs64, [%rd31];
	max.u16 	%rs82, %rs63, %rs64;
	add.s32 	%r44, %r44, 8;
$L__BB0_8:
	setp.eq.s32 	%p9, %r14, 0;
	@%p9 bra 	$L__BB0_14;
	and.b32  	%r17, %r28, 3;
	setp.lt.u32 	%p10, %r14, 4;
	@%p10 bra 	$L__BB0_11;
	mad.lo.s32 	%r39, %r4, %r44, %r3;
	mul.wide.s32 	%rd32, %r39, 2;
	add.s64 	%rd33, %rd1, %rd32;
	ld.global.u16 	%rs66, [%rd33];
	max.u16 	%rs67, %rs82, %rs66;
	mul.wide.s32 	%rd34, %r4, 2;
	add.s64 	%rd35, %rd33, %rd34;
	ld.global.u16 	%rs68, [%rd35];
	max.u16 	%rs69, %rs67, %rs68;
	add.s64 	%rd36, %rd35, %rd34;
	ld.global.u16 	%rs70, [%rd36];
	max.u16 	%rs71, %rs69, %rs70;
	add.s64 	%rd37, %rd36, %rd34;
	ld.global.u16 	%rs72, [%rd37];
	max.u16 	%rs82, %rs71, %rs72;
	add.s32 	%r44, %r44, 4;
$L__BB0_11:
	setp.eq.s32 	%p11, %r17, 0;
	@%p11 bra 	$L__BB0_14;
	mad.lo.s32 	%r40, %r44, %r29, %r36;
	mad.lo.s32 	%r47, %r26, %r40, %r1;
	neg.s32 	%r46, %r17;
$L__BB0_13:
	.pragma "nounroll";
	mul.wide.s32 	%rd38, %r47, 2;
	add.s64 	%rd39, %rd1, %rd38;
	ld.global.u16 	%rs73, [%rd39];
	max.u16 	%rs82, %rs82, %rs73;
	add.s32 	%r47, %r47, %r4;
	add.s32 	%r46, %r46, 1;
	setp.ne.s32 	%p12, %r46, 0;
	@%p12 bra 	$L__BB0_13;
$L__BB0_14:
	cvta.to.global.u64 	%rd40, %rd2;
	mul.wide.s32 	%rd41, %r3, 2;
	add.s64 	%rd42, %rd40, %rd41;
	st.global.u16 	[%rd42], %rs82;
$L__BB0_15:
	ret;

}
	// .globl	y_proj_kernel
.visible .entry y_proj_kernel(
	.param .u64 .ptr .align 1 y_proj_kernel_param_0,
	.param .u64 .ptr .align 1 y_proj_kernel_param_1,
	.param .u32 y_proj_kernel_param_2,
	.param .u32 y_proj_kernel_param_3,
	.param .u32 y_proj_kernel_param_4
)
{
	.reg .pred 	%p<13>;
	.reg .b16 	%rs<83>;
	.reg .b32 	%r<54>;
	.reg .b64 	%rd<43>;

	ld.param.u64 	%rd2, [y_proj_kernel_param_0];
	ld.param.u64 	%rd3, [y_proj_kernel_param_1];
	ld.param.u32 	%r28, [y_proj_kernel_param_2];
	ld.param.u32 	%r29, [y_proj_kernel_param_3];
	ld.param.u32 	%r30, [y_proj_kernel_param_4];
	cvta.to.global.u64 	%rd1, %rd3;
	mov.u32 	%r32, %ntid.x;
	mov.u32 	%r33, %ctaid.x;
	mul.lo.s32 	%r1, %r32, %r33;
	mov.u32 	%r2, %tid.x;
	add.s32 	%r3, %r1, %r2;
	mov.u32 	%r34, %ntid.y;
	mov.u32 	%r35, %ctaid.y;
	mov.u32 	%r36, %tid.y;
	mad.lo.s32 	%r37, %r34, %r35, %r36;
	setp.ge.s32 	%p1, %r3, %r28;
	setp.ge.s32 	%p2, %r37, %r30;
	or.pred  	%p3, %p1, %p2;
	@%p3 bra 	$L__BB1_15;
	mul.lo.s32 	%r5, %r29, %r37;
	setp.lt.s32 	%p4, %r29, 1;
	mov.b16 	%rs82, 0;
	@%p4 bra 	$L__BB1_14;
	and.b32  	%r6, %r29, 15;
	setp.lt.u32 	%p5, %r29, 16;
	mov.b16 	%rs82, 0;
	mov.b32 	%r50, 0;
	@%p5 bra 	$L__BB1_5;
	and.b32  	%r50, %r29, 2147483632;
	neg.s32 	%r48, %r50;
	mul.lo.s32 	%r39, %r29, %r28;
	mad.lo.s32 	%r40, %r39, %r37, %r2;
	add.s32 	%r47, %r40, %r1;
	shl.b32 	%r10, %r28, 4;
	mov.b16 	%rs82, 0;
	mul.wide.s32 	%rd6, %r28, 2;
$L__BB1_4:
	.pragma "nounroll";
	mul.wide.s32 	%rd4, %r47, 2;
	add.s64 	%rd5, %rd1, %rd4;
	ld.global.u16 	%rs18, [%rd5];
	max.u16 	%rs19, %rs82, %rs18;
	add.s64 	%rd7, %rd5, %rd6;
	ld.global.u16 	%rs20, [%rd7];
	max.u16 	%rs21, %rs19, %rs20;
	add.s64 	%rd8, %rd7, %rd6;
	ld.global.u16 	%rs22, [%rd8];
	max.u16 	%rs23, %rs21, %rs22;
	add.s64 	%rd9, %rd8, %rd6;
	ld.global.u16 	%rs24, [%rd9];
	max.u16 	%rs25, %rs23, %rs24;
	add.s64 	%rd10, %rd9, %rd6;
	ld.global.u16 	%rs26, [%rd10];
	max.u16 	%rs27, %rs25, %rs26;
	add.s64 	%rd11, %rd10, %rd6;
	ld.global.u16 	%rs28, [%rd11];
	max.u16 	%rs29, %rs27, %rs28;
	add.s64 	%rd12, %rd11, %rd6;
	ld.global.u16 	%rs30, [%rd12];
	max.u16 	%rs31, %rs29, %rs30;
	add.s64 	%rd13, %rd12, %rd6;
	ld.global.u16 	%rs32, [%rd13];
	max.u16 	%rs33, %rs31, %rs32;
	add.s64 	%rd14, %rd13, %rd6;
	ld.global.u16 	%rs34, [%rd14];
	max.u16 	%rs35, %rs33, %rs34;
	add.s64 	%rd15, %rd14, %rd6;
	ld.global.u16 	%rs36, [%rd15];
	max.u16 	%rs37, %rs35, %rs36;
	add.s64 	%rd16, %rd15, %rd6;
	ld.global.u16 	%rs38, [%rd16];
	max.u16 	%rs39, %rs37, %rs38;
	add.s64 	%rd17, %rd16, %rd6;
	ld.global.u16 	%rs40, [%rd17];
	max.u16 	%rs41, %rs39, %rs40;
	add.s64 	%rd18, %rd17, %rd6;
	ld.global.u16 	%rs42, [%rd18];
	max.u16 	%rs43, %rs41, %rs42;
	add.s64 	%rd19, %rd18, %rd6;
	ld.global.u16 	%rs44, [%rd19];
	max.u16 	%rs45, %rs43, %rs44;
	add.s64 	%rd20, %rd19, %rd6;
	ld.global.u16 	%rs46, [%rd20];
	max.u16 	%rs47, %rs45, %rs46;
	add.s64 	%rd21, %rd20, %rd6;
	ld.global.u16 	%rs48, [%rd21];
	max.u16 	%rs82, %rs47, %rs48;
	add.s32 	%r48, %r48, 16;
	add.s32 	%r47, %r47, %r10;
	setp.ne.s32 	%p6, %r48, 0;
	@%p6 bra 	$L__BB1_4;
$L__BB1_5:
	setp.eq.s32 	%p7, %r6, 0;
	@%p7 bra 	$L__BB1_14;
	and.b32  	%r16, %r29, 7;
	setp.lt.u32 	%p8, %r6, 8;
	@%p8 bra 	$L__BB1_8;
	add.s32 	%r41, %r50, %r5;
	mad.lo.s32 	%r42, %r41, %r28, %r3;
	mul.wide.s32 	%rd22, %r42, 2;
	add.s64 	%rd23, %rd1, %rd22;
	ld.global.u16 	%rs50, [%rd23];
	max.u16 	%rs51, %rs82, %rs50;
	mul.wide.s32 	%rd24, %r28, 2;
	add.s64 	%rd25, %rd23, %rd24;
	ld.global.u16 	%rs52, [%rd25];
	max.u16 	%rs53, %rs51, %rs52;
	add.s64 	%rd26, %rd25, %rd24;
	ld.global.u16 	%rs54, [%rd26];
	max.u16 	%rs55, %rs53, %rs54;
	add.s64 	%rd27, %rd26, %rd24;
	ld.global.u16 	%rs56, [%rd27];
	max.u16 	%rs57, %rs55, %rs56;
	add.s64 	%rd28, %rd27, %rd24;
	ld.global.u16 	%rs58, [%rd28];
	max.u16 	%rs59, %rs57, %rs58;
	add.s64 	%rd29, %rd28, %rd24;
	ld.global.u16 	%rs60, [%rd29];
	max.u16 	%rs61, %rs59, %rs60;
	add.s64 	%rd30, %rd29, %rd24;
	ld.global.u16 	%rs62, [%rd30];
	max.u16 	%rs63, %rs61, %rs62;
	add.s64 	%rd31, %rd30, %rd24;
	ld.global.u16 	%rs64, [%rd31];
	max.u16 	%rs82, %rs63, %rs64;
	add.s32 	%r50, %r50, 8;
$L__BB1_8:
	setp.eq.s32 	%p9, %r16, 0;
	@%p9 bra 	$L__BB1_14;
	and.b32  	%r19, %r29, 3;
	setp.lt.u32 	%p10, %r16, 4;
	@%p10 bra 	$L__BB1_11;
	add.s32 	%r43, %r50, %r5;
	mad.lo.s32 	%r44, %r43, %r28, %r3;
	mul.wide.s32 	%rd32, %r44, 2;
	add.s64 	%rd33, %rd1, %rd32;
	ld.global.u16 	%rs66, [%rd33];
	max.u16 	%rs67, %rs82, %rs66;
	mul.wide.s32 	%rd34, %r28, 2;
	add.s64 	%rd35, %rd33, %rd34;
	ld.global.u16 	%rs68, [%rd35];
	max.u16 	%rs69, %rs67, %rs68;
	add.s64 	%rd36, %rd35, %rd34;
	ld.global.u16 	%rs70, [%rd36];
	max.u16 	%rs71, %rs69, %rs70;
	add.s64 	%rd37, %rd36, %rd34;
	ld.global.u16 	%rs72, [%rd37];
	max.u16 	%rs82, %rs71, %rs72;
	add.s32 	%r50, %r50, 4;
$L__BB1_11:
	setp.eq.s32 	%p11, %r19, 0;
	@%p11 bra 	$L__BB1_14;
	add.s32 	%r45, %r50, %r5;
	mad.lo.s32 	%r53, %r28, %r45, %r3;
	neg.s32 	%r52, %r19;
$L__BB1_13:
	.pragma "nounroll";
	mul.wide.s32 	%rd38, %r53, 2;
	add.s64 	%rd39, %rd1, %rd38;
	ld.global.u16 	%rs73, [%rd39];
	max.u16 	%rs82, %rs82, %rs73;
	add.s32 	%r53, %r53, %r28;
	add.s32 	%r52, %r52, 1;
	setp.ne.s32 	%p12, %r52, 0;
	@%p12 bra 	$L__BB1_13;
$L__BB1_14:
	mad.lo.s32 	%r46, %r28, %r37, %r3;
	cvta.to.global.u64 	%rd40, %rd2;
	mul.wide.s32 	%rd41, %r46, 2;
	add.s64 	%rd42, %rd40, %rd41;
	st.global.u16 	[%rd42], %rs82;
$L__BB1_15:
	ret;

}
	// .globl	x_proj_kernel
.visible .entry x_proj_kernel(
	.param .u64 .ptr .align 1 x_proj_kernel_param_0,
	.param .u64 .ptr .align 1 x_proj_kernel_param_1,
	.param .u32 x_proj_kernel_param_2,
	.param .u32 x_proj_kernel_param_3,
	.param .u32 x_proj_kernel_param_4
)
{
	.reg .pred 	%p<13>;
	.reg .b16 	%rs<83>;
	.reg .b32 	%r<46>;
	.reg .b64 	%rd<16>;

	ld.param.u64 	%rd3, [x_proj_kernel_param_0];
	ld.param.u64 	%rd4, [x_proj_kernel_param_1];
	ld.param.u32 	%r25, [x_proj_kernel_param_2];
	ld.param.u32 	%r26, [x_proj_kernel_param_3];
	ld.param.u32 	%r27, [x_proj_kernel_param_4];
	cvta.to.global.u64 	%rd1, %rd4;
	mov.u32 	%r29, %ntid.x;
	mov.u32 	%r30, %ctaid.x;
	mov.u32 	%r31, %tid.x;
	mad.lo.s32 	%r1, %r29, %r30, %r31;
	mov.u32 	%r32, %ntid.y;
	mov.u32 	%r33, %ctaid.y;
	mov.u32 	%r34, %tid.y;
	mad.lo.s32 	%r35, %r32, %r33, %r34;
	setp.ge.s32 	%p1, %r1, %r26;
	setp.ge.s32 	%p2, %r35, %r27;
	or.pred  	%p3, %p1, %p2;
	@%p3 bra 	$L__BB2_15;
	mad.lo.s32 	%r3, %r26, %r35, %r1;
	setp.lt.s32 	%p4, %r25, 1;
	mov.b16 	%rs82, 0;
	@%p4 bra 	$L__BB2_14;
	mul.lo.s32 	%r4, %r3, %r25;
	and.b32  	%r5, %r25, 15;
	setp.lt.u32 	%p5, %r25, 16;
	mov.b16 	%rs82, 0;
	mov.b32 	%r42, 0;
	@%p5 bra 	$L__BB2_5;
	and.b32  	%r42, %r25, 2147483632;
	neg.s32 	%r40, %r42;
	add.s64 	%rd2, %rd1, 16;
	mov.b16 	%rs82, 0;
	mov.u32 	%r39, %r4;
$L__BB2_4:
	.pragma "nounroll";
	mul.wide.s32 	%rd5, %r39, 2;
	add.s64 	%rd6, %rd2, %rd5;
	ld.global.u16 	%rs18, [%rd6+-16];
	max.u16 	%rs19, %rs82, %rs18;
	ld.global.u16 	%rs20, [%rd6+-14];
	max.u16 	%rs21, %rs19, %rs20;
	ld.global.u16 	%rs22, [%rd6+-12];
	max.u16 	%rs23, %rs21, %rs22;
	ld.global.u16 	%rs24, [%rd6+-10];
	max.u16 	%rs25, %rs23, %rs24;
	ld.global.u16 	%rs26, [%rd6+-8];
	max.u16 	%rs27, %rs25, %rs26;
	ld.global.u16 	%rs28, [%rd6+-6];
	max.u16 	%rs29, %rs27, %rs28;
	ld.global.u16 	%rs30, [%rd6+-4];
	max.u16 	%rs31, %rs29, %rs30;
	ld.global.u16 	%rs32, [%rd6+-2];
	max.u16 	%rs33, %rs31, %rs32;
	ld.global.u16 	%rs34, [%rd6];
	max.u16 	%rs35, %rs33, %rs34;
	ld.global.u16 	%rs36, [%rd6+2];
	max.u16 	%rs37, %rs35, %rs36;
	ld.global.u16 	%rs38, [%rd6+4];
	max.u16 	%rs39, %rs37, %rs38;
	ld.global.u16 	%rs40, [%rd6+6];
	max.u16 	%rs41, %rs39, %rs40;
	ld.global.u16 	%rs42, [%rd6+8];
	max.u16 	%rs43, %rs41, %rs42;
	ld.global.u16 	%rs44, [%rd6+10];
	max.u16 	%rs45, %rs43, %rs44;
	ld.global.u16 	%rs46, [%rd6+12];
	max.u16 	%rs47, %rs45, %rs46;
	ld.global.u16 	%rs48, [%rd6+14];
	max.u16 	%rs82, %rs47, %rs48;
	add.s32 	%r40, %r40, 16;
	add.s32 	%r39, %r39, 16;
	setp.ne.s32 	%p6, %r40, 0;
	@%p6 bra 	$L__BB2_4;
$L__BB2_5:
	setp.eq.s32 	%p7, %r5, 0;
	@%p7 bra 	$L__BB2_14;
	and.b32  	%r13, %r25, 7;
	setp.lt.u32 	%p8, %r5, 8;
	@%p8 bra 	$L__BB2_8;
	add.s32 	%r37, %r4, %r42;
	mul.wide.s32 	%rd7, %r37, 2;
	add.s64 	%rd8, %rd1, %rd7;
	ld.global.u16 	%rs50, [%rd8];
	max.u16 	%rs51, %rs82, %rs50;
	ld.global.u16 	%rs52, [%rd8+2];
	max.u16 	%rs53, %rs51, %rs52;
	ld.global.u16 	%rs54, [%rd8+4];
	max.u16 	%rs55, %rs53, %rs54;
	ld.global.u16 	%rs56, [%rd8+6];
	max.u16 	%rs57, %rs55, %rs56;
	ld.global.u16 	%rs58, [%rd8+8];
	max.u16 	%rs59, %rs57, %rs58;
	ld.global.u16 	%rs60, [%rd8+10];
	max.u16 	%rs61, %rs59, %rs60;
	ld.global.u16 	%rs62, [%rd8+12];
	max.u16 	%rs63, %rs61, %rs62;
	ld.global.u16 	%rs64, [%rd8+14];
	max.u16 	%rs82, %rs63, %rs64;
	add.s32 	%r42, %r42, 8;
$L__BB2_8:
	setp.eq.s32 	%p9, %r13, 0;
	@%p9 bra 	$L__BB2_14;
	and.b32  	%r16, %r25, 3;
	setp.lt.u32 	%p10, %r13, 4;
	@%p10 bra 	$L__BB2_11;
	add.s32 	%r38, %r4, %r42;
	mul.wide.s32 	%rd9, %r38, 2;
	add.s64 	%rd10, %rd1, %rd9;
	ld.global.u16 	%rs66, [%rd10];
	max.u16 	%rs67, %rs82, %rs66;
	ld.global.u16 	%rs68, [%rd10+2];
	max.u16 	%rs69, %rs67, %rs68;
	ld.global.u16 	%rs70, [%rd10+4];
	max.u16 	%rs71, %rs69, %rs70;
	ld.global.u16 	%rs72, [%rd10+6];
	max.u16 	%rs82, %rs71, %rs72;
	add.s32 	%r42, %r42, 4;
$L__BB2_11:
	setp.eq.s32 	%p11, %r16, 0;
	@%p11 bra 	$L__BB2_14;
	add.s32 	%r45, %r42, %r4;
	neg.s32 	%r44, %r16;
$L__BB2_13:
	.pragma "nounroll";
	mul.wide.s32 	%rd11, %r45, 2;
	add.s64 	%rd12, %rd1, %rd11;
	ld.global.u16 	%rs73, [%rd12];
	max.u16 	%rs82, %rs82, %rs73;
	add.s32 	%r45, %r45, 1;
	add.s32 	%r44, %r44, 1;
	setp.ne.s32 	%p12, %r44, 0;
	@%p12 bra 	$L__BB2_13;
$L__BB2_14:
	cvta.to.global.u64 	%rd13, %rd3;
	mul.wide.s32 	%rd14, %r3, 2;
	add.s64 	%rd15, %rd13, %rd14;
	st.global.u16 	[%rd15], %rs82;
$L__BB2_15:
	ret;

}


// ===== COMPILED SASS (sm_100) =====

	.target	sm_100

	.elftype	@"ET_EXEC"


//--------------------- .note.nv.tkinfo           --------------------------
	.section	.note.nv.tkinfo,"",@"SHT_NOTE"
	.sectionflags	@"SHF_NOTE_NV_TKINFO"
	.tkinfo
        /*0018*/ 	.word	0x00000002
        /*0030*/ 	.string	""
        /*0030*/ 	.string	"ptxas"
        /*0030*/ 	.string	"Cuda compilation tools, release 13.0, V13.0.88"
        /*0030*/ 	.string	"Build cuda_13.0.r13.0/compiler.36424714_0"
        /*0030*/ 	.string	"-arch sm_100 -m 64 "



//--------------------- .note.nv.cuinfo           --------------------------
	.section	.note.nv.cuinfo,"",@"SHT_NOTE"
	.sectionflags	@"SHF_NOTE_NV_CUINFO"
        /*0018*/ 	.short	0x0002
        /*001a*/ 	.short	0x0064
        /*001c*/ 	.short	0x0082
	.zero		2


//--------------------- .nv.info                  --------------------------
	.section	.nv.info,"",@"SHT_CUDA_INFO"
	.align	4


	//----- nvinfo : EIATTR_REGCOUNT
	.align		4
        /*0000*/ 	.byte	0x04, 0x2f
        /*0002*/ 	.short	(.L_1 - .L_0)
	.align		4
.L_0:
        /*0004*/ 	.word	index@(z_proj_kernel)
        /*0008*/ 	.word	0x00000027


	//----- nvinfo : EIATTR_FRAME_SIZE
	.align		4
.L_1:
        /*000c*/ 	.byte	0x04, 0x11
        /*000e*/ 	.short	(.L_3 - .L_2)
	.align		4
.L_2:
        /*0010*/ 	.word	index@(z_proj_kernel)
        /*0014*/ 	.word	0x00000000


	//----- nvinfo : EIATTR_REGCOUNT
	.align		4
.L_3:
        /*0018*/ 	.byte	0x04, 0x2f
        /*001a*/ 	.short	(.L_5 - .L_4)
	.align		4
.L_4:
        /*001c*/ 	.word	index@(y_proj_kernel)
        /*0020*/ 	.word	0x00000027


	//----- nvinfo : EIATTR_FRAME_SIZE
	.align		4
.L_5:
        /*0024*/ 	.byte	0x04, 0x11
        /*0026*/ 	.short	(.L_7 - .L_6)
	.align		4
.L_6:
        /*0028*/ 	.word	index@(y_proj_kernel)
        /*002c*/ 	.word	0x00000000


	//----- nvinfo : EIATTR_REGCOUNT
	.align		4
.L_7:
        /*0030*/ 	.byte	0x04, 0x2f
        /*0032*/ 	.short	(.L_9 - .L_8)
	.align		4
.L_8:
        /*0034*/ 	.word	index@(x_proj_kernel)
        /*0038*/ 	.word	0x00000024


	//----- nvinfo : EIATTR_FRAME_SIZE
	.align		4
.L_9:
        /*003c*/ 	.byte	0x04, 0x11
        /*003e*/ 	.short	(.L_11 - .L_10)
	.align		4
.L_10:
        /*0040*/ 	.word	index@(x_proj_kernel)
        /*0044*/ 	.word	0x00000000


	//----- nvinfo : EIATTR_MIN_STACK_SIZE
	.align		4
.L_11:
        /*0048*/ 	.byte	0x04, 0x12
        /*004a*/ 	.short	(.L_13 - .L_12)
	.align		4
.L_12:
        /*004c*/ 	.word	index@(x_proj_kernel)
        /*0050*/ 	.word	0x00000000


	//----- nvinfo : EIATTR_MIN_STACK_SIZE
	.align		4
.L_13:
        /*0054*/ 	.byte	0x04, 0x12
        /*0056*/ 	.short	(.L_15 - .L_14)
	.align		4
.L_14:
        /*0058*/ 	.word	index@(y_proj_kernel)
        /*005c*/ 	.word	0x00000000


	//----- nvinfo : EIATTR_MIN_STACK_SIZE
	.align		4
.L_15:
        /*0060*/ 	.byte	0x04, 0x12
        /*0062*/ 	.short	(.L_17 - .L_16)
	.align		4
.L_16:
        /*0064*/ 	.word	index@(z_proj_kernel)
        /*0068*/ 	.word	0x00000000
.L_17:


//--------------------- .nv.compat                --------------------------
	.section	.nv.compat,"",@"SHT_CUDA_COMPAT_INFO"
	.align	4
        /*0000*/ 	.byte	0x02, 0x09, 0x00, 0x00, 0x02, 0x02, 0x01, 0x00, 0x02, 0x05, 0x05, 0x00, 0x03, 0x07, 0x01, 0x01
        /*0010*/ 	.byte	0x02, 0x03, 0x00, 0x00, 0x02, 0x06, 0x01, 0x00, 0x04, 0x0b, 0x08, 0x00, 0x09, 0x00, 0x00, 0x00
        /*0020*/ 	.byte	0x00, 0x00, 0x00, 0x00


//--------------------- .nv.info.x_proj_kernel    --------------------------
	.section	.nv.info.x_proj_kernel,"",@"SHT_CUDA_INFO"
	.sectionflags	@""
	.align	4


	//----- nvinfo : EIATTR_CUDA_API_VERSION
	.align		4
        /*0000*/ 	.byte	0x04, 0x37
        /*0002*/ 	.short	(.L_19 - .L_18)
.L_18:
        /*0004*/ 	.word	0x00000082


	//----- nvinfo : EIATTR_KPARAM_INFO
	.align		4
.L_19:
        /*0008*/ 	.byte	0x04, 0x17
        /*000a*/ 	.short	(.L_21 - .L_20)
.L_20:
        /*000c*/ 	.word	0x00000000
        /*0010*/ 	.short	0x0004
        /*0012*/ 	.short	0x0018
        /*0014*/ 	.byte	0x00, 0xf0, 0x11, 0x00


	//----- nvinfo : EIATTR_KPARAM_INFO
	.align		4
.L_21:
        /*0018*/ 	.byte	0x04, 0x17
        /*001a*/ 	.short	(.L_23 - .L_22)
.L_22:
        /*001c*/ 	.word	0x00000000
        /*0020*/ 	.short	0x0003
        /*0022*/ 	.short	0x0014
        /*0024*/ 	.byte	0x00, 0xf0, 0x11, 0x00


	//----- nvinfo : EIATTR_KPARAM_INFO
	.align		4
.L_23:
        /*0028*/ 	.byte	0x04, 0x17
        /*002a*/ 	.short	(.L_25 - .L_24)
.L_24:
        /*002c*/ 	.word	0x00000000
        /*0030*/ 	.short	0x0002
        /*0032*/ 	.short	0x0010
        /*0034*/ 	.byte	0x00, 0xf0, 0x11, 0x00


	//----- nvinfo : EIATTR_KPARAM_INFO
	.align		4
.L_25:
        /*0038*/ 	.byte	0x04, 0x17
        /*003a*/ 	.short	(.L_27 - .L_26)
.L_26:
        /*003c*/ 	.word	0x00000000
        /*0040*/ 	.short	0x0001
        /*0042*/ 	.short	0x0008
        /*0044*/ 	.byte	0x00, 0xf5, 0x21, 0x00


	//----- nvinfo : EIATTR_KPARAM_INFO
	.align		4
.L_27:
        /*0048*/ 	.byte	0x04, 0x17
        /*004a*/ 	.short	(.L_29 - .L_28)
.L_28:
        /*004c*/ 	.word	0x00000000
        /*0050*/ 	.short	0x0000
        /*0052*/ 	.short	0x0000
        /*0054*/ 	.byte	0x00, 0xf5, 0x21, 0x00


	//----- nvinfo : EIATTR_SPARSE_MMA_MASK
	.align		4
.L_29:
        /*0058*/ 	.byte	0x03, 0x50
        /*005a*/ 	.short	0x0000


	//----- nvinfo : EIATTR_MAXREG_COUNT
	.align		4
        /*005c*/ 	.byte	0x03, 0x1b
        /*005e*/ 	.short	0x00ff


	//----- nvinfo : EIATTR_MERCURY_ISA_VERSION
	.align		4
        /*0060*/ 	.byte	0x03, 0x5f
        /*0062*/ 	.short	0x0101


	//----- nvinfo : EIATTR_VRC_CTA_INIT_COUNT
	.align		4
        /*0064*/ 	.byte	0x02, 0x4a
	.zero		1
	.zero		1


	//----- nvinfo : EIATTR_EXIT_INSTR_OFFSETS
	.align		4
        /*0068*/ 	.byte	0x04, 0x1c
        /*006a*/ 	.short	(.L_31 - .L_30)


	//   ....[0]....
.L_30:
        /*006c*/ 	.word	0x000000d0


	//   ....[1]....
        /*0070*/ 	.word	0x00000740


	//----- nvinfo : EIATTR_CBANK_PARAM_SIZE
	.align		4
.L_31:
        /*0074*/ 	.byte	0x03, 0x19
        /*0076*/ 	.short	0x001c


	//----- nvinfo : EIATTR_PARAM_CBANK
	.align		4
        /*0078*/ 	.byte	0x04, 0x0a
        /*007a*/ 	.short	(.L_33 - .L_32)
	.align		4
.L_32:
        /*007c*/ 	.word	index@(.nv.constant0.x_proj_kernel)
        /*0080*/ 	.short	0x0380
        /*0082*/ 	.short	0x001c


	//----- nvinfo : EIATTR_SW_WAR
	.align		4
.L_33:
        /*0084*/ 	.byte	0x04, 0x36
        /*0086*/ 	.short	(.L_35 - .L_34)
.L_34:
        /*0088*/ 	.word	0x00000008
.L_35:


//--------------------- .nv.info.y_proj_kernel    --------------------------
	.section	.nv.info.y_proj_kernel,"",@"SHT_CUDA_INFO"
	.sectionflags	@""
	.align	4


	//----- nvinfo : EIATTR_CUDA_API_VERSION
	.align		4
        /*0000*/ 	.byte	0x04, 0x37
        /*0002*/ 	.short	(.L_37 - .L_36)
.L_36:
        /*0004*/ 	.word	0x00000082


	//----- nvinfo : EIATTR_KPARAM_INFO
	.align		4
.L_37:
        /*0008*/ 	.byte	0x04, 0x17
        /*000a*/ 	.short	(.L_39 - .L_38)
.L_38:
        /*000c*/ 	.word	0x00000000
        /*0010*/ 	.short	0x0004
        /*0012*/ 	.short	0x0018
        /*0014*/ 	.byte	0x00, 0xf0, 0x11, 0x00


	//----- nvinfo : EIATTR_KPARAM_INFO
	.align		4
.L_39:
        /*0018*/ 	.byte	0x04, 0x17
        /*001a*/ 	.short	(.L_41 - .L_40)
.L_40:
        /*001c*/ 	.word	0x00000000
        /*0020*/ 	.short	0x0003
        /*0022*/ 	.short	0x0014
        /*0024*/ 	.byte	0x00, 0xf0, 0x11, 0x00


	//----- nvinfo : EIATTR_KPARAM_INFO
	.align		4
.L_41:
        /*0028*/ 	.byte	0x04, 0x17
        /*002a*/ 	.short	(.L_43 - .L_42)
.L_42:
        /*002c*/ 	.word	0x00000000
        /*0030*/ 	.short	0x0002
        /*0032*/ 	.short	0x0010
        /*0034*/ 	.byte	0x00, 0xf0, 0x11, 0x00


	//----- nvinfo : EIATTR_KPARAM_INFO
	.align		4
.L_43:
        /*0038*/ 	.byte	0x04, 0x17
        /*003a*/ 	.short	(.L_45 - .L_44)
.L_44:
        /*003c*/ 	.word	0x00000000
        /*0040*/ 	.short	0x0001
        /*0042*/ 	.short	0x0008
        /*0044*/ 	.byte	0x00, 0xf5, 0x21, 0x00


	//----- nvinfo : EIATTR_KPARAM_INFO
	.align		4
.L_45:
        /*0048*/ 	.byte	0x04, 0x17
        /*004a*/ 	.short	(.L_47 - .L_46)
.L_46:
        /*004c*/ 	.word	0x00000000
        /*0050*/ 	.short	0x0000
        /*0052*/ 	.short	0x0000
        /*0054*/ 	.byte	0x00, 0xf5, 0x21, 0x00


	//----- nvinfo : EIATTR_SPARSE_MMA_MASK
	.align		4
.L_47:
        /*0058*/ 	.byte	0x03, 0x50
        /*005a*/ 	.short	0x0000


	//----- nvinfo : EIATTR_MAXREG_COUNT
	.align		4
        /*005c*/ 	.byte	0x03, 0x1b
        /*005e*/ 	.short	0x00ff


	//----- nvinfo : EIATTR_MERCURY_ISA_VERSION
	.align		4
        /*0060*/ 	.byte	0x03, 0x5f
        /*0062*/ 	.short	0x0101


	//----- nvinfo : EIATTR_VRC_CTA_INIT_COUNT
	.align		4
        /*0064*/ 	.byte	0x02, 0x4a
	.zero		1
	.zero		1


	//----- nvinfo : EIATTR_EXIT_INSTR_OFFSETS
	.align		4
        /*0068*/ 	.byte	0x04, 0x1c
        /*006a*/ 	.short	(.L_49 - .L_48)


	//   ....[0]....
.L_48:
        /*006c*/ 	.word	0x000000e0


	//   ....[1]....
        /*0070*/ 	.word	0x000008f0


	//----- nvinfo : EIATTR_CBANK_PARAM_SIZE
	.align		4
.L_49:
        /*0074*/ 	.byte	0x03, 0x19
        /*0076*/ 	.short	0x001c


	//----- nvinfo : EIATTR_PARAM_CBANK
	.align		4
        /*0078*/ 	.byte	0x04, 0x0a
        /*007a*/ 	.short	(.L_51 - .L_50)
	.align		4
.L_50:
        /*007c*/ 	.word	index@(.nv.constant0.y_proj_kernel)
        /*0080*/ 	.short	0x0380
        /*0082*/ 	.short	0x001c


	//----- nvinfo : EIATTR_SW_WAR
	.align		4
.L_51:
        /*0084*/ 	.byte	0x04, 0x36
        /*0086*/ 	.short	(.L_53 - .L_52)
.L_52:
        /*0088*/ 	.word	0x00000008
.L_53:


//--------------------- .nv.info.z_proj_kernel    --------------------------
	.section	.nv.info.z_proj_kernel,"",@"SHT_CUDA_INFO"
	.sectionflags	@""
	.align	4


	//----- nvinfo : EIATTR_CUDA_API_VERSION
	.align		4
        /*0000*/ 	.byte	0x04, 0x37
        /*0002*/ 	.short	(.L_55 - .L_54)
.L_54:
        /*0004*/ 	.word	0x00000082


	//----- nvinfo : EIATTR_KPARAM_INFO
	.align		4
.L_55:
        /*0008*/ 	.byte	0x04, 0x17
        /*000a*/ 	.short	(.L_57 - .L_56)
.L_56:
        /*000c*/ 	.word	0x00000000
        /*0010*/ 	.short	0x0004
        /*0012*/ 	.short	0x0018
        /*0014*/ 	.byte	0x00, 0xf0, 0x11, 0x00


	//----- nvinfo : EIATTR_KPARAM_INFO
	.align		4
.L_57:
        /*0018*/ 	.byte	0x04, 0x17
        /*001a*/ 	.short	(.L_59 - .L_58)
.L_58:
        /*001c*/ 	.word	0x00000000
        /*0020*/ 	.short	0x0003
        /*0022*/ 	.short	0x0014
        /*0024*/ 	.byte	0x00, 0xf0, 0x11, 0x00


	//----- nvinfo : EIATTR_KPARAM_INFO
	.align		4
.L_59:
        /*0028*/ 	.byte	0x04, 0x17
        /*002a*/ 	.short	(.L_61 - .L_60)
.L_60:
        /*002c*/ 	.word	0x00000000
        /*0030*/ 	.short	0x0002
        /*0032*/ 	.short	0x0010
        /*0034*/ 	.byte	0x00, 0xf0, 0x11, 0x00


	//----- nvinfo : EIATTR_KPARAM_INFO
	.align		4
.L_61:
        /*0038*/ 	.byte	0x04, 0x17
        /*003a*/ 	.short	(.L_63 - .L_62)
.L_62:
        /*003c*/ 	.word	0x00000000
        /*0040*/ 	.short	0x0001
        /*0042*/ 	.short	0x0008
        /*0044*/ 	.byte	0x00, 0xf5, 0x21, 0x00


	//----- nvinfo : EIATTR_KPARAM_INFO
	.align		4
.L_63:
        /*0048*/ 	.byte	0x04, 0x17
        /*004a*/ 	.short	(.L_65 - .L_64)
.L_64:
        /*004c*/ 	.word	0x00000000
        /*0050*/ 	.short	0x0000
        /*0052*/ 	.short	0x0000
        /*0054*/ 	.byte	0x00, 0xf5, 0x21, 0x00


	//----- nvinfo : EIATTR_SPARSE_MMA_MASK
	.align		4
.L_65:
        /*0058*/ 	.byte	0x03, 0x50
        /*005a*/ 	.short	0x0000


	//----- nvinfo : EIATTR_MAXREG_COUNT
	.align		4
        /*005c*/ 	.byte	0x03, 0x1b
        /*005e*/ 	.short	0x00ff


	//----- nvinfo : EIATTR_MERCURY_ISA_VERSION
	.align		4
        /*0060*/ 	.byte	0x03, 0x5f
        /*0062*/ 	.short	0x0101


	//----- nvinfo : EIATTR_VRC_CTA_INIT_COUNT
	.align		4
        /*0064*/ 	.byte	0x02, 0x4a
	.zero		1
	.zero		1


	//----- nvinfo : EIATTR_EXIT_INSTR_OFFSETS
	.align		4
        /*0068*/ 	.byte	0x04, 0x1c
        /*006a*/ 	.short	(.L_67 - .L_66)


	//   ....[0]....
.L_66:
        /*006c*/ 	.word	0x000000c0


	//   ....[1]....
        /*0070*/ 	.word	0x00000880


	//----- nvinfo : EIATTR_CBANK_PARAM_SIZE
	.align		4
.L_67:
        /*0074*/ 	.byte	0x03, 0x19
        /*0076*/ 	.short	0x001c


	//----- nvinfo : EIATTR_PARAM_CBANK
	.align		4
        /*0078*/ 	.byte	0x04, 0x0a
        /*007a*/ 	.short	(.L_69 - .L_68)
	.align		4
.L_68:
        /*007c*/ 	.word	index@(.nv.constant0.z_proj_kernel)
        /*0080*/ 	.short	0x0380
        /*0082*/ 	.short	0x001c


	//----- nvinfo : EIATTR_SW_WAR
	.align		4
.L_69:
        /*0084*/ 	.byte	0x04, 0x36
        /*0086*/ 	.short	(.L_71 - .L_70)
.L_70:
        /*0088*/ 	.word	0x00000008
.L_71:


//--------------------- .nv.callgraph             --------------------------
	.section	.nv.callgraph,"",@"SHT_CUDA_CALLGRAPH"
	.align	4
	.sectionentsize	8
	.align		4
        /*0000*/ 	.word	0x00000000
	.align		4
        /*0004*/ 	.word	0xffffffff
	.align		4
        /*0008*/ 	.word	0x00000000
	.align		4
        /*000c*/ 	.word	0xfffffffe
	.align		4
        /*0010*/ 	.word	0x00000000
	.align		4
        /*0014*/ 	.word	0xfffffffd
	.align		4
        /*0018*/ 	.word	0x00000000
	.align		4
        /*001c*/ 	.word	0xfffffffc


//--------------------- .text.x_proj_kernel       --------------------------
	.section	.text.x_proj_kernel,"ax",@progbits
	.align	128
        .global         x_proj_kernel
        .type           x_proj_kernel,@function
        .size           x_proj_kernel,(.L_x_21 - x_proj_kernel)
        .other          x_proj_kernel,@"STO_CUDA_ENTRY STV_DEFAULT"
x_proj_kernel:
.text.x_proj_kernel:
[----:B------:R-:W-:Y:S01]  /*0000*/  LDC R1, c[0x0][0x37c] ;  /* 0x0000df00ff017b82 */ /* 0x000fe20000000800 */
[----:B------:R-:W0:Y:S01]  /*0010*/  S2R R0, SR_CTAID.Y ;  /* 0x0000000000007919 */ /* 0x000e220000002600 */
[----:B------:R-:W1:Y:S01]  /*0020*/  LDCU UR4, c[0x0][0x360] ;  /* 0x00006c00ff0477ac */ /* 0x000e620008000800 */
[----:B------:R-:W0:Y:S01]  /*0030*/  S2R R3, SR_TID.Y ;  /* 0x0000000000037919 */ /* 0x000e220000002200 */
[----:B------:R-:W0:Y:S01]  /*0040*/  LDCU UR5, c[0x0][0x364] ;  /* 0x00006c80ff0577ac */ /* 0x000e220008000800 */
[----:B------:R-:W1:Y:S01]  /*0050*/  S2R R5, SR_CTAID.X ;  /* 0x0000000000057919 */ /* 0x000e620000002500 */
[----:B------:R-:W2:Y:S01]  /*0060*/  LDCU UR6, c[0x0][0x398] ;  /* 0x00007300ff0677ac */ /* 0x000ea20008000800 */
[----:B------:R-:W1:Y:S01]  /*0070*/  S2R R2, SR_TID.X ;  /* 0x0000000000027919 */ /* 0x000e620000002100 */
[----:B------:R-:W3:Y:S01]  /*0080*/  LDCU UR8, c[0x0][0x394] ;  /* 0x00007280ff0877ac */ /* 0x000ee20008000800 */
[----:B0-----:R-:W-:-:S05]  /*0090*/  IMAD R0, R0, UR5, R3 ;  /* 0x0000000500007c24 */ /* 0x001fca000f8e0203 */
[----:B--2---:R-:W-:Y:S01]  /*00a0*/  ISETP.GE.AND P0, PT, R0, UR6, PT ;  /* 0x0000000600007c0c */ /* 0x004fe2000bf06270 */
[----:B-1----:R-:W-:-:S05]  /*00b0*/  IMAD R5, R5, UR4, R2 ;  /* 0x0000000405057c24 */ /* 0x002fca000f8e0202 */
[----:B---3--:R-:W-:-:S13]  /*00c0*/  ISETP.GE.OR P0, PT, R5, UR8, P0 ;  /* 0x0000000805007c0c */ /* 0x008fda0008706670 */
[----:B------:R-:W-:Y:S05]  /*00d0*/  @P0 EXIT ;  /* 0x000000000000094d */ /* 0x000fea0003800000 */
[----:B------:R-:W0:Y:S01]  /*00e0*/  LDCU UR7, c[0x0][0x390] ;  /* 0x00007200ff0777ac */ /* 0x000e220008000800 */
[----:B------:R-:W-:Y:S01]  /*00f0*/  IMAD R5, R0, UR8, R5 ;  /* 0x0000000800057c24 */ /* 0x000fe2000f8e0205 */
[----:B------:R-:W-:Y:S01]  /*0100*/  PRMT R3, RZ, 0x7610, R3 ;  /* 0x00007610ff037816 */ /* 0x000fe20000000003 */
[----:B------:R-:W1:Y:S01]  /*0110*/  LDCU.64 UR12, c[0x0][0x358] ;  /* 0x00006b00ff0c77ac */ /* 0x000e620008000a00 */
[----:B0-----:R-:W-:-:S09]  /*0120*/  UISETP.GE.AND UP0, UPT, UR7, 0x1, UPT ;  /* 0x000000010700788c */ /* 0x001fd2000bf06270 */
[----:B-1----:R-:W-:Y:S05]  /*0130*/  BRA.U !UP0, `(.L_x_0) ;  /* 0x0000000508707547 */ /* 0x002fea000b800000 */
[----:B------:R-:W-:Y:S02]  /*0140*/  UISETP.GE.U32.AND UP1, UPT, UR7, 0x10, UPT ;  /* 0x000000100700788c */ /* 0x000fe4000bf26070 */
[----:B------:R-:W-:Y:S01]  /*0150*/  IMAD R7, R5, UR7, RZ ;  /* 0x0000000705077c24 */ /* 0x000fe2000f8e02ff */
[----:B------:R-:W-:Y:S01]  /*0160*/  ULOP3.LUT UR10, UR7, 0xf, URZ, 0xc0, !UPT ;  /* 0x0000000f070a7892 */ /* 0x000fe2000f8ec0ff */
[----:B------:R-:W-:Y:S01]  /*0170*/  PRMT R3, RZ, 0x7610, R3 ;  /* 0x00007610ff037816 */ /* 0x000fe20000000003 */
[----:B------:R-:W-:Y:S02]  /*0180*/  UMOV UR4, URZ ;  /* 0x000000ff00047c82 */ /* 0x000fe40008000000 */
[----:B------:R-:W-:Y:S02]  /*0190*/  UISETP.NE.AND UP0, UPT, UR10, URZ, UPT ;  /* 0x000000ff0a00728c */ /* 0x000fe4000bf05270 */
[----:B------:R-:W-:Y:S09]  /*01a0*/  BRA.U !UP1, `(.L_x_1) ;  /* 0x0000000109987547 */ /* 0x000ff2000b800000 */
[----:B------:R-:W0:Y:S01]  /*01b0*/  LDCU.64 UR8, c[0x0][0x388] ;  /* 0x00007100ff0877ac */ /* 0x000e220008000a00 */
[----:B------:R-:W-:Y:S01]  /*01c0*/  IMAD.MOV.U32 R9, RZ, RZ, R7 ;  /* 0x000000ffff097224 */ /* 0x000fe200078e0007 */
[----:B------:R-:W-:Y:S01]  /*01d0*/  PRMT R3, RZ, 0x7610, R3 ;  /* 0x00007610ff037816 */ /* 0x000fe20000000003 */
[----:B------:R-:W-:Y:S02]  /*01e0*/  ULOP3.LUT UR4, UR7, 0x7ffffff0, URZ, 0xc0, !UPT ;  /* 0x7ffffff007047892 */ /* 0x000fe4000f8ec0ff */
[----:B0-----:R-:W-:Y:S02]  /*01f0*/  UIADD3 UR5, UP1, UPT, UR8, 0x10, URZ ;  /* 0x0000001008057890 */ /* 0x001fe4000ff3e0ff */
[----:B------:R-:W-:Y:S02]  /*0200*/  UIADD3 UR8, UPT, UPT, -UR4, URZ, URZ ;  /* 0x000000ff04087290 */ /* 0x000fe4000fffe1ff */
[----:B------:R-:W-:-:S12]  /*0210*/  UIADD3.X UR6, UPT, UPT, URZ, UR9, URZ, UP1, !UPT ;  /* 0x00000009ff067290 */ /* 0x000fd80008ffe4ff */
.L_x_2:
[----:B------:R-:W-:Y:S02]  /*0220*/  IMAD.U32 R32, RZ, RZ, UR5 ;  /* 0x00000005ff207e24 */ /* 0x000fe4000f8e00ff */
[----:B------:R-:W-:Y:S02]  /*0230*/  IMAD.U32 R33, RZ, RZ, UR6 ;  /* 0x00000006ff217e24 */ /* 0x000fe4000f8e00ff */
[----:B------:R-:W-:-:S05]  /*0240*/  IMAD.WIDE R32, R9, 0x2, R32 ;  /* 0x0000000209207825 */ /* 0x000fca00078e0220 */
[----:B------:R-:W2:Y:S04]  /*0250*/  LDG.E.U16 R30, desc[UR12][R32.64+-0x10] ;  /* 0xfffff00c201e7981 */ /* 0x000ea8000c1e1500 */
[----:B------:R-:W2:Y:S04]  /*0260*/  LDG.E.U16 R28, desc[UR12][R32.64+-0xe] ;  /* 0xfffff20c201c7981 */ /* 0x000ea8000c1e1500 */
[----:B------:R-:W3:Y:S04]  /*0270*/  LDG.E.U16 R0, desc[UR12][R32.64+-0xc] ;  /* 0xfffff40c20007981 */ /* 0x000ee8000c1e1500 */
[----:B------:R-:W3:Y:S04]  /*0280*/  LDG.E.U16 R2, desc[UR12][R32.64+-0xa] ;  /* 0xfffff60c20027981 */ /* 0x000ee8000c1e1500 */
[----:B------:R-:W4:Y:S04]  /*0290*/  LDG.E.U16 R4, desc[UR12][R32.64+-0x8] ;  /* 0xfffff80c20047981 */ /* 0x000f28000c1e1500 */
[----:B------:R-:W4:Y:S04]  /*02a0*/  LDG.E.U16 R6, desc[UR12][R32.64+-0x6] ;  /* 0xfffffa0c20067981 */ /* 0x000f28000c1e1500 */
[----:B------:R-:W5:Y:S04]  /*02b0*/  LDG.E.U16 R8, desc[UR12][R32.64+-0x4] ;  /* 0xfffffc0c20087981 */ /* 0x000f68000c1e1500 */
        /* <DEDUP_REMOVED lines=8> */
[----:B------:R-:W5:Y:S01]  /*0340*/  LDG.E.U16 R26, desc[UR12][R32.64+0xe] ;  /* 0x00000e0c201a7981 */ /* 0x000f62000c1e1500 */
[----:B------:R-:W-:Y:S01]  /*0350*/  UIADD3 UR8, UPT, UPT, UR8, 0x10, URZ ;  /* 0x0000001008087890 */ /* 0x000fe2000fffe0ff */
[----:B------:R-:W-:-:S03]  /*0360*/  VIADD R9, R9, 0x10 ;  /* 0x0000001009097836 */ /* 0x000fc60000000000 */
[----:B------:R-:W-:Y:S01]  /*0370*/  UISETP.NE.AND UP1, UPT, UR8, URZ, UPT ;  /* 0x000000ff0800728c */ /* 0x000fe2000bf25270 */
[----:B--2---:R-:W-:-:S04]  /*0380*/  VIMNMX3.U16x2 R28, R3, R30, R28, !PT ;  /* 0x0000001e031c720f */ /* 0x004fc8000780021c */
[----:B---3--:R-:W-:-:S04]  /*0390*/  VIMNMX3.U16x2 R2, R28, R0, R2, !PT ;  /* 0x000000001c02720f */ /* 0x008fc80007800202 */
[----:B----4-:R-:W-:-:S04]  /*03a0*/  VIMNMX3.U16x2 R4, R2, R4, R6, !PT ;  /* 0x000000040204720f */ /* 0x010fc80007800206 */
[----:B-----5:R-:W-:-:S04]  /*03b0*/  VIMNMX3.U16x2 R6, R4, R8, R10, !PT ;  /* 0x000000080406720f */ /* 0x020fc8000780020a */
[----:B------:R-:W-:-:S04]  /*03c0*/  VIMNMX3.U16x2 R8, R6, R12, R14, !PT ;  /* 0x0000000c0608720f */ /* 0x000fc8000780020e */
[----:B------:R-:W-:-:S04]  /*03d0*/  VIMNMX3.U16x2 R10, R8, R16, R18, !PT ;  /* 0x00000010080a720f */ /* 0x000fc80007800212 */
[----:B------:R-:W-:-:S04]  /*03e0*/  VIMNMX3.U16x2 R12, R10, R20, R22, !PT ;  /* 0x000000140a0c720f */ /* 0x000fc80007800216 */
[----:B------:R-:W-:Y:S01]  /*03f0*/  VIMNMX3.U16x2 R3, R12, R24, R26, !PT ;  /* 0x000000180c03720f */ /* 0x000fe2000780021a */
[----:B------:R-:W-:Y:S06]  /*0400*/  BRA.U UP1, `(.L_x_2) ;  /* 0xfffffffd01847547 */ /* 0x000fec000b83ffff */
.L_x_1:
[----:B------:R-:W-:Y:S05]  /*0410*/  BRA.U !UP0, `(.L_x_0) ;  /* 0x0000000108b87547 */ /* 0x000fea000b800000 */
[----:B------:R-:W-:Y:S02]  /*0420*/  UISETP.GE.U32.AND UP0, UPT, UR10, 0x8, UPT ;  /* 0x000000080a00788c */ /* 0x000fe4000bf06070 */
[----:B------:R-:W-:-:S04]  /*0430*/  ULOP3.LUT UR6, UR7, 0x7, URZ, 0xc0, !UPT ;  /* 0x0000000707067892 */ /* 0x000fc8000f8ec0ff */
[----:B------:R-:W-:-:S03]  /*0440*/  UISETP.NE.AND UP1, UPT, UR6, URZ, UPT ;  /* 0x000000ff0600728c */ /* 0x000fc6000bf25270 */
[----:B------:R-:W-:Y:S08]  /*0450*/  BRA.U !UP0, `(.L_x_3) ;  /* 0x0000000108407547 */ /* 0x000ff0000b800000 */
[----:B------:R-:W0:Y:S01]  /*0460*/  LDC.64 R8, c[0x0][0x388] ;  /* 0x0000e200ff087b82 */ /* 0x000e220000000a00 */
[----:B------:R-:W-:-:S04]  /*0470*/  VIADD R11, R7, UR4 ;  /* 0x00000004070b7c36 */ /* 0x000fc80008000000 */
[----:B0-----:R-:W-:-:S05]  /*0480*/  IMAD.WIDE R8, R11, 0x2, R8 ;  /* 0x000000020b087825 */ /* 0x001fca00078e0208 */
[----:B------:R-:W2:Y:S04]  /*0490*/  LDG.E.U16 R6, desc[UR12][R8.64] ;  /* 0x0000000c08067981 */ /* 0x000ea8000c1e1500 */
[----:B------:R-:W2:Y:S04]  /*04a0*/  LDG.E.U16 R10, desc[UR12][R8.64+0x2] ;  /* 0x0000020c080a7981 */ /* 0x000ea8000c1e1500 */
[----:B------:R-:W3:Y:S04]  /*04b0*/  LDG.E.U16 R12, desc[UR12][R8.64+0x4] ;  /* 0x0000040c080c7981 */ /* 0x000ee8000c1e1500 */
[----:B------:R-:W3:Y:S04]  /*04c0*/  LDG.E.U16 R14, desc[UR12][R8.64+0x6] ;  /* 0x0000060c080e7981 */ /* 0x000ee8000c1e1500 */
[----:B------:R-:W4:Y:S04]  /*04d0*/  LDG.E.U16 R4, desc[UR12][R8.64+0x8] ;  /* 0x0000080c08047981 */ /* 0x000f28000c1e1500 */
[----:B------:R-:W4:Y:S04]  /*04e0*/  LDG.E.U16 R2, desc[UR12][R8.64+0xa] ;  /* 0x00000a0c08027981 */ /* 0x000f28000c1e1500 */
[----:B------:R-:W5:Y:S04]  /*04f0*/  LDG.E.U16 R0, desc[UR12][R8.64+0xc] ;  /* 0x00000c0c08007981 */ /* 0x000f68000c1e1500 */
[----:B------:R-:W5:Y:S01]  /*0500*/  LDG.E.U16 R16, desc[UR12][R8.64+0xe] ;  /* 0x00000e0c08107981 */ /* 0x000f62000c1e1500 */
[----:B------:R-:W-:Y:S01]  /*0510*/  UIADD3 UR4, UPT, UPT, UR4, 0x8, URZ ;  /* 0x0000000804047890 */ /* 0x000fe2000fffe0ff */
[----:B--2---:R-:W-:-:S04]  /*0520*/  VIMNMX3.U16x2 R6, R3, R6, R10, !PT ;  /* 0x000000060306720f */ /* 0x004fc8000780020a */
[----:B---3--:R-:W-:-:S04]  /*0530*/  VIMNMX3.U16x2 R6, R6, R12, R14, !PT ;  /* 0x0000000c0606720f */ /* 0x008fc8000780020e */
[----:B----4-:R-:W-:-:S04]  /*0540*/  VIMNMX3.U16x2 R2, R6, R4, R2, !PT ;  /* 0x000000040602720f */ /* 0x010fc80007800202 */
[----:B-----5:R-:W-:-:S07]  /*0550*/  VIMNMX3.U16x2 R3, R2, R0, R16, !PT ;  /* 0x000000000203720f */ /* 0x020fce0007800210 */
.L_x_3:
        /* <DEDUP_REMOVED lines=11> */
[----:B------:R-:W3:Y:S01]  /*0610*/  LDG.E.U16 R6, desc[UR12][R8.64+0x6] ;  /* 0x0000060c08067981 */ /* 0x000ee2000c1e1500 */
[----:B------:R-:W-:Y:S01]  /*0620*/  UIADD3 UR4, UPT, UPT, UR4, 0x4, URZ ;  /* 0x0000000404047890 */ /* 0x000fe2000fffe0ff */
[----:B--2---:R-:W-:-:S04]  /*0630*/  VIMNMX3.U16x2 R0, R3, R0, R2, !PT ;  /* 0x000000000300720f */ /* 0x004fc80007800202 */
[----:B---3--:R-:W-:-:S07]  /*0640*/  VIMNMX3.U16x2 R3, R0, R4, R6, !PT ;  /* 0x000000040003720f */ /* 0x008fce0007800206 */
.L_x_4:
[----:B------:R-:W-:Y:S05]  /*0650*/  BRA.U !UP1, `(.L_x_0) ;  /* 0x0000000109287547 */ /* 0x000fea000b800000 */
[----:B------:R-:W0:Y:S01]  /*0660*/  LDC.64 R8, c[0x0][0x388] ;  /* 0x0000e200ff087b82 */ /* 0x000e220000000a00 */
[----:B------:R-:W-:Y:S01]  /*0670*/  VIADD R11, R7, UR4 ;  /* 0x00000004070b7c36 */ /* 0x000fe20008000000 */
[----:B------:R-:W-:-:S12]  /*0680*/  UIADD3 UR5, UPT, UPT, -UR5, URZ, URZ ;  /* 0x000000ff05057290 */ /* 0x000fd8000fffe1ff */
.L_x_5:
[----:B0-----:R-:W-:-:S06]  /*0690*/  IMAD.WIDE R6, R11, 0x2, R8 ;  /* 0x000000020b067825 */ /* 0x001fcc00078e0208 */
[----:B------:R-:W2:Y:S01]  /*06a0*/  LDG.E.U16 R6, desc[UR12][R6.64] ;  /* 0x0000000c06067981 */ /* 0x000ea2000c1e1500 */
[----:B------:R-:W-:Y:S01]  /*06b0*/  UIADD3 UR5, UPT, UPT, UR5, 0x1, URZ ;  /* 0x0000000105057890 */ /* 0x000fe2000fffe0ff */
[----:B------:R-:W-:-:S03]  /*06c0*/  VIADD R11, R11, 0x1 ;  /* 0x000000010b0b7836 */ /* 0x000fc60000000000 */
[----:B------:R-:W-:Y:S01]  /*06d0*/  UISETP.NE.AND UP0, UPT, UR5, URZ, UPT ;  /* 0x000000ff0500728c */ /* 0x000fe2000bf05270 */
[----:B--2---:R-:W-:-:S08]  /*06e0*/  VIMNMX.U16x2 R3, PT, PT, R3, R6, !PT ;  /* 0x0000000603037248 */ /* 0x004fd00007fe0200 */
[----:B------:R-:W-:Y:S05]  /*06f0*/  BRA.U UP0, `(.L_x_5) ;  /* 0xfffffffd00e47547 */ /* 0x000fea000b83ffff */
.L_x_0:
[----:B------:R-:W0:Y:S01]  /*0700*/  LDC.64 R6, c[0x0][0x380] ;  /* 0x0000e000ff067b82 */ /* 0x000e220000000a00 */
[----:B------:R-:W-:Y:S01]  /*0710*/  PRMT R0, R3, 0x7610, R0 ;  /* 0x0000761003007816 */ /* 0x000fe20000000000 */
[----:B0-----:R-:W-:-:S05]  /*0720*/  IMAD.WIDE R2, R5, 0x2, R6 ;  /* 0x0000000205027825 */ /* 0x001fca00078e0206 */
[----:B------:R-:W-:Y:S01]  /*0730*/  STG.E.U16 desc[UR12][R2.64], R0 ;  /* 0x0000000002007986 */ /* 0x000fe2000c10150c */
[----:B------:R-:W-:Y:S05]  /*0740*/  EXIT ;  /* 0x000000000000794d */ /* 0x000fea0003800000 */
.L_x_6:
[----:B------:R-:W-:-:S00]  /*0750*/  BRA `(.L_x_6) ;  /* 0xfffffffc00fc7947 */ /* 0x000fc0000383ffff */
[----:B------:R-:W-:-:S00]  /*0760*/  NOP ;  /* 0x0000000000007918 */ /* 0x000fc00000000000 */
        /* <DEDUP_REMOVED lines=9> */
.L_x_21:


//--------------------- .text.y_proj_kernel       --------------------------
	.section	.text.y_proj_kernel,"ax",@progbits
	.align	128
        .global         y_proj_kernel
        .type           y_proj_kernel,@function
        .size           y_proj_kernel,(.L_x_22 - y_proj_kernel)
        .other          y_proj_kernel,@"STO_CUDA_ENTRY STV_DEFAULT"
y_proj_kernel:
.text.y_proj_kernel:
[----:B------:R-:W-:Y:S01]  /*0000*/  LDC R1, c[0x0][0x37c] ;  /* 0x0000df00ff017b82 */ /* 0x000fe20000000800 */
[----:B------:R-:W0:Y:S07]  /*0010*/  S2R R32, SR_CTAID.Y ;  /* 0x0000000000207919 */ /* 0x000e2e0000002600 */
[----:B------:R-:W1:Y:S01]  /*0020*/  S2UR UR5, SR_CTAID.X ;  /* 0x00000000000579c3 */ /* 0x000e620000002500 */
[----:B------:R-:W1:Y:S01]  /*0030*/  LDCU UR4, c[0x0][0x360] ;  /* 0x00006c00ff0477ac */ /* 0x000e620008000800 */
[----:B------:R-:W0:Y:S01]  /*0040*/  S2R R3, SR_TID.Y ;  /* 0x0000000000037919 */ /* 0x000e220000002200 */
[----:B------:R-:W0:Y:S01]  /*0050*/  LDCU UR6, c[0x0][0x364] ;  /* 0x00006c80ff0677ac */ /* 0x000e220008000800 */
[----:B------:R-:W2:Y:S04]  /*0060*/  S2R R36, SR_TID.X ;  /* 0x0000000000247919 */ /* 0x000ea80000002100 */
[----:B------:R-:W3:Y:S01]  /*0070*/  LDC R5, c[0x0][0x390] ;  /* 0x0000e400ff057b82 */ /* 0x000ee20000000800 */
[----:B------:R-:W4:Y:S01]  /*0080*/  LDCU UR7, c[0x0][0x398] ;  /* 0x00007300ff0777ac */ /* 0x000f220008000800 */
[----:B-1----:R-:W-:Y:S01]  /*0090*/  UIMAD UR4, UR4, UR5, URZ ;  /* 0x00000005040472a4 */ /* 0x002fe2000f8e02ff */
[----:B0-----:R-:W-:-:S05]  /*00a0*/  IMAD R32, R32, UR6, R3 ;  /* 0x0000000620207c24 */ /* 0x001fca000f8e0203 */
[----:B--2---:R-:W-:Y:S02]  /*00b0*/  IADD3 R34, PT, PT, R36, UR4, RZ ;  /* 0x0000000424227c10 */ /* 0x004fe4000fffe0ff */
[----:B----4-:R-:W-:-:S04]  /*00c0*/  ISETP.GE.AND P0, PT, R32, UR7, PT ;  /* 0x0000000720007c0c */ /* 0x010fc8000bf06270 */
[----:B---3--:R-:W-:-:S13]  /*00d0*/  ISETP.GE.OR P0, PT, R34, R5, P0 ;  /* 0x000000052200720c */ /* 0x008fda0000706670 */
[----:B------:R-:W-:Y:S05]  /*00e0*/  @P0 EXIT ;  /* 0x000000000000094d */ /* 0x000fea0003800000 */
[----:B------:R-:W0:Y:S01]  /*00f0*/  LDCU UR10, c[0x0][0x394] ;  /* 0x00007280ff0a77ac */ /* 0x000e220008000800 */
[----:B------:R-:W-:Y:S01]  /*0100*/  PRMT R3, RZ, 0x7610, R3 ;  /* 0x00007610ff037816 */ /* 0x000fe20000000003 */
[----:B------:R-:W1:Y:S01]  /*0110*/  LDCU.64 UR8, c[0x0][0x358] ;  /* 0x00006b00ff0877ac */ /* 0x000e620008000a00 */
[----:B0-----:R-:W-:-:S09]  /*0120*/  UISETP.GE.AND UP0, UPT, UR10, 0x1, UPT ;  /* 0x000000010a00788c */ /* 0x001fd2000bf06270 */
[----:B-1----:R-:W-:Y:S05]  /*0130*/  BRA.U !UP0, `(.L_x_7) ;  /* 0x0000000508d87547 */ /* 0x002fea000b800000 */
[----:B------:R-:W-:Y:S01]  /*0140*/  UISETP.GE.U32.AND UP1, UPT, UR10, 0x10, UPT ;  /* 0x000000100a00788c */ /* 0x000fe2000bf26070 */
[----:B------:R-:W-:Y:S01]  /*0150*/  HFMA2 R7, -RZ, RZ, 0, 0 ;  /* 0x00000000ff077431 */ /* 0x000fe200000001ff */
[----:B------:R-:W-:Y:S01]  /*0160*/  ULOP3.LUT UR5, UR10, 0xf, URZ, 0xc0, !UPT ;  /* 0x0000000f0a057892 */ /* 0x000fe2000f8ec0ff */
[----:B------:R-:W-:-:S03]  /*0170*/  PRMT R3, RZ, 0x7610, R3 ;  /* 0x00007610ff037816 */ /* 0x000fc60000000003 */
[----:B------:R-:W-:-:S03]  /*0180*/  UISETP.NE.AND UP0, UPT, UR5, URZ, UPT ;  /* 0x000000ff0500728c */ /* 0x000fc6000bf05270 */
[----:B------:R-:W-:Y:S08]  /*0190*/  BRA.U !UP1, `(.L_x_8) ;  /* 0x0000000109d07547 */ /* 0x000ff0000b800000 */
[----:B------:R-:W-:Y:S01]  /*01a0*/  IMAD R3, R5, UR10, RZ ;  /* 0x0000000a05037c24 */ /* 0x000fe2000f8e02ff */
[----:B------:R-:W-:-:S03]  /*01b0*/  ULOP3.LUT UR6, UR10, 0x7ffffff0, URZ, 0xc0, !UPT ;  /* 0x7ffffff00a067892 */ /* 0x000fc6000f8ec0ff */
[----:B------:R-:W-:Y:S01]  /*01c0*/  IMAD R36, R32, R3, R36 ;  /* 0x0000000320247224 */ /* 0x000fe200078e0224 */
[----:B------:R-:W-:Y:S01]  /*01d0*/  PRMT R3, RZ, 0x7610, R3 ;  /* 0x00007610ff037816 */ /* 0x000fe20000000003 */
[----:B------:R-:W-:Y:S02]  /*01e0*/  UIADD3 UR7, UPT, UPT, -UR6, URZ, URZ ;  /* 0x000000ff06077290 */ /* 0x000fe4000fffe1ff */
[----:B------:R-:W-:Y:S02]  /*01f0*/  MOV R7, UR6 ;  /* 0x0000000600077c02 */ /* 0x000fe40008000f00 */
[----:B------:R-:W-:-:S08]  /*0200*/  IADD3 R36, PT, PT, R36, UR4, RZ ;  /* 0x0000000424247c10 */ /* 0x000fd0000fffe0ff */
.L_x_9:
[----:B------:R-:W0:Y:S02]  /*0210*/  LDC.64 R30, c[0x0][0x388] ;  /* 0x0000e200ff1e7b82 */ /* 0x000e240000000a00 */
[----:B0-----:R-:W-:-:S04]  /*0220*/  IMAD.WIDE R30, R36, 0x2, R30 ;  /* 0x00000002241e7825 */ /* 0x001fc800078e021e */
[C---:B------:R-:W-:Y:S02]  /*0230*/  IMAD.WIDE R28, R5.reuse, 0x2, R30 ;  /* 0x00000002051c7825 */ /* 0x040fe400078e021e */
[----:B------:R-:W2:Y:S02]  /*0240*/  LDG.E.U16 R30, desc[UR8][R30.64] ;  /* 0x000000081e1e7981 */ /* 0x000ea4000c1e1500 */
[C---:B------:R-:W-:Y:S02]  /*0250*/  IMAD.WIDE R16, R5.reuse, 0x2, R28 ;  /* 0x0000000205107825 */ /* 0x040fe400078e021c */
[----:B------:R-:W2:Y:S02]  /*0260*/  LDG.E.U16 R28, desc[UR8][R28.64] ;  /* 0x000000081c1c7981 */ /* 0x000ea4000c1e1500 */
[C---:B------:R-:W-:Y:S02]  /*0270*/  IMAD.WIDE R24, R5.reuse, 0x2, R16 ;  /* 0x0000000205187825 */ /* 0x040fe400078e0210 */
[----:B------:R0:W3:Y:S04]  /*0280*/  LDG.E.U16 R0, desc[UR8][R16.64] ;  /* 0x0000000810007981 */ /* 0x0000e8000c1e1500 */
[----:B------:R-:W3:Y:S01]  /*0290*/  LDG.E.U16 R2, desc[UR8][R24.64] ;  /* 0x0000000818027981 */ /* 0x000ee2000c1e1500 */
[----:B------:R-:W-:-:S05]  /*02a0*/  IMAD.WIDE R18, R5, 0x2, R24 ;  /* 0x0000000205127825 */ /* 0x000fca00078e0218 */
[----:B------:R1:W4:Y:S01]  /*02b0*/  LDG.E.U16 R4, desc[UR8][R18.64] ;  /* 0x0000000812047981 */ /* 0x000322000c1e1500 */
[----:B------:R-:W-:-:S05]  /*02c0*/  IMAD.WIDE R26, R5, 0x2, R18 ;  /* 0x00000002051a7825 */ /* 0x000fca00078e0212 */
[----:B------:R5:W4:Y:S01]  /*02d0*/  LDG.E.U16 R6, desc[UR8][R26.64] ;  /* 0x000000081a067981 */ /* 0x000b22000c1e1500 */
[----:B------:R-:W-:-:S04]  /*02e0*/  IMAD.WIDE R8, R5, 0x2, R26 ;  /* 0x0000000205087825 */ /* 0x000fc800078e021a */
[C---:B------:R-:W-:Y:S02]  /*02f0*/  IMAD.WIDE R10, R5.reuse, 0x2, R8 ;  /* 0x00000002050a7825 */ /* 0x040fe400078e0208 */
[----:B------:R-:W4:Y:S02]  /*0300*/  LDG.E.U16 R8, desc[UR8][R8.64] ;  /* 0x0000000808087981 */ /* 0x000f24000c1e1500 */
[C---:B------:R-:W-:Y:S02]  /*0310*/  IMAD.WIDE R12, R5.reuse, 0x2, R10 ;  /* 0x00000002050c7825 */ /* 0x040fe400078e020a */
[----:B------:R-:W4:Y:S02]  /*0320*/  LDG.E.U16 R10, desc[UR8][R10.64] ;  /* 0x000000080a0a7981 */ /* 0x000f24000c1e1500 */
[C---:B------:R-:W-:Y:S02]  /*0330*/  IMAD.WIDE R14, R5.reuse, 0x2, R12 ;  /* 0x00000002050e7825 */ /* 0x040fe400078e020c */
[----:B------:R-:W4:Y:S02]  /*0340*/  LDG.E.U16 R12, desc[UR8][R12.64] ;  /* 0x000000080c0c7981 */ /* 0x000f24000c1e1500 */
[----:B0-----:R-:W-:-:S02]  /*0350*/  IMAD.WIDE R16, R5, 0x2, R14 ;  /* 0x0000000205107825 */ /* 0x001fc400078e020e */
[----:B------:R-:W4:Y:S02]  /*0360*/  LDG.E.U16 R14, desc[UR8][R14.64] ;  /* 0x000000080e0e7981 */ /* 0x000f24000c1e1500 */
[C---:B-1----:R-:W-:Y:S02]  /*0370*/  IMAD.WIDE R18, R5.reuse, 0x2, R16 ;  /* 0x0000000205127825 */ /* 0x042fe400078e0210 */
[----:B------:R-:W4:Y:S02]  /*0380*/  LDG.E.U16 R16, desc[UR8][R16.64] ;  /* 0x0000000810107981 */ /* 0x000f24000c1e1500 */
[C---:B------:R-:W-:Y:S02]  /*0390*/  IMAD.WIDE R20, R5.reuse, 0x2, R18 ;  /* 0x0000000205147825 */ /* 0x040fe400078e0212 */
[----:B------:R-:W4:Y:S02]  /*03a0*/  LDG.E.U16 R18, desc[UR8][R18.64] ;  /* 0x0000000812127981 */ /* 0x000f24000c1e1500 */
[----:B------:R-:W-:-:S02]  /*03b0*/  IMAD.WIDE R22, R5, 0x2, R20 ;  /* 0x0000000205167825 */ /* 0x000fc400078e0214 */
[----:B------:R-:W4:Y:S02]  /*03c0*/  LDG.E.U16 R20, desc[UR8][R20.64] ;  /* 0x0000000814147981 */ /* 0x000f24000c1e1500 */
[C---:B------:R-:W-:Y:S02]  /*03d0*/  IMAD.WIDE R24, R5.reuse, 0x2, R22 ;  /* 0x0000000205187825 */ /* 0x040fe400078e0216 */
[----:B------:R-:W4:Y:S02]  /*03e0*/  LDG.E.U16 R22, desc[UR8][R22.64] ;  /* 0x0000000816167981 */ /* 0x000f24000c1e1500 */
[----:B-----5:R-:W-:Y:S02]  /*03f0*/  IMAD.WIDE R26, R5, 0x2, R24 ;  /* 0x00000002051a7825 */ /* 0x020fe400078e0218 */
[----:B------:R-:W5:Y:S04]  /*0400*/  LDG.E.U16 R24, desc[UR8][R24.64] ;  /* 0x0000000818187981 */ /* 0x000f68000c1e1500 */
[----:B------:R-:W5:Y:S01]  /*0410*/  LDG.E.U16 R26, desc[UR8][R26.64] ;  /* 0x000000081a1a7981 */ /* 0x000f62000c1e1500 */
[----:B------:R-:W-:-:S04]  /*0420*/  UIADD3 UR7, UPT, UPT, UR7, 0x10, URZ ;  /* 0x0000001007077890 */ /* 0x000fc8000fffe0ff */
[----:B------:R-:W-:Y:S01]  /*0430*/  UISETP.NE.AND UP1, UPT, UR7, URZ, UPT ;  /* 0x000000ff0700728c */ /* 0x000fe2000bf25270 */
[----:B------:R-:W-:Y:S02]  /*0440*/  LEA R36, R5, R36, 0x4 ;  /* 0x0000002405247211 */ /* 0x000fe400078e20ff */
[----:B--2---:R-:W-:-:S04]  /*0450*/  VIMNMX3.U16x2 R28, R3, R30, R28, !PT ;  /* 0x0000001e031c720f */ /* 0x004fc8000780021c */
[----:B---3--:R-:W-:-:S04]  /*0460*/  VIMNMX3.U16x2 R2, R28, R0, R2, !PT ;  /* 0x000000001c02720f */ /* 0x008fc80007800202 */
[----:B----4-:R-:W-:-:S04]  /*0470*/  VIMNMX3.U16x2 R4, R2, R4, R6, !PT ;  /* 0x000000040204720f */ /* 0x010fc80007800206 */
[----:B------:R-:W-:-:S04]  /*0480*/  VIMNMX3.U16x2 R6, R4, R8, R10, !PT ;  /* 0x000000080406720f */ /* 0x000fc8000780020a */
[----:B------:R-:W-:-:S04]  /*0490*/  VIMNMX3.U16x2 R8, R6, R12, R14, !PT ;  /* 0x0000000c0608720f */ /* 0x000fc8000780020e */
[----:B------:R-:W-:-:S04]  /*04a0*/  VIMNMX3.U16x2 R10, R8, R16, R18, !PT ;  /* 0x00000010080a720f */ /* 0x000fc80007800212 */
[----:B------:R-:W-:-:S04]  /*04b0*/  VIMNMX3.U16x2 R12, R10, R20, R22, !PT ;  /* 0x000000140a0c720f */ /* 0x000fc80007800216 */
[----:B-----5:R-:W-:Y:S01]  /*04c0*/  VIMNMX3.U16x2 R3, R12, R24, R26, !PT ;  /* 0x000000180c03720f */ /* 0x020fe2000780021a */
[----:B------:R-:W-:Y:S06]  /*04d0*/  BRA.U UP1, `(.L_x_9) ;  /* 0xfffffffd014c7547 */ /* 0x000fec000b83ffff */
.L_x_8:
[----:B------:R-:W-:Y:S05]  /*04e0*/  BRA.U !UP0, `(.L_x_7) ;  /* 0x0000000108ec7547 */ /* 0x000fea000b800000 */
[----:B------:R-:W-:Y:S02]  /*04f0*/  UISETP.GE.U32.AND UP0, UPT, UR5, 0x8, UPT ;  /* 0x000000080500788c */ /* 0x000fe4000bf06070 */
[----:B------:R-:W-:-:S04]  /*0500*/  ULOP3.LUT UR6, UR10, 0x7, URZ, 0xc0, !UPT ;  /* 0x000000070a067892 */ /* 0x000fc8000f8ec0ff */
[----:B------:R-:W-:-:S03]  /*0510*/  UISETP.NE.AND UP1, UPT, UR6, URZ, UPT ;  /* 0x000000ff0600728c */ /* 0x000fc6000bf25270 */
[----:B------:R-:W-:Y:S08]  /*0520*/  BRA.U !UP0, `(.L_x_10) ;  /* 0x0000000108607547 */ /* 0x000ff0000b800000 */
[----:B------:R-:W0:Y:S01]  /*0530*/  LDC.64 R18, c[0x0][0x388] ;  /* 0x0000e200ff127b82 */ /* 0x000e220000000a00 */
[----:B------:R-:W-:-:S04]  /*0540*/  IMAD R0, R32, UR10, R7 ;  /* 0x0000000a20007c24 */ /* 0x000fc8000f8e0207 */
[----:B------:R-:W-:-:S04]  /*0550*/  IMAD R9, R0, R5, R34 ;  /* 0x0000000500097224 */ /* 0x000fc800078e0222 */
[----:B0-----:R-:W-:-:S05]  /*0560*/  IMAD.WIDE R18, R9, 0x2, R18 ;  /* 0x0000000209127825 */ /* 0x001fca00078e0212 */
[----:B------:R-:W2:Y:S01]  /*0570*/  LDG.E.U16 R2, desc[UR8][R18.64] ;  /* 0x0000000812027981 */ /* 0x000ea2000c1e1500 */
[----:B------:R-:W-:-:S05]  /*0580*/  IMAD.WIDE R20, R5, 0x2, R18 ;  /* 0x0000000205147825 */ /* 0x000fca00078e0212 */
[----:B------:R-:W2:Y:S01]  /*0590*/  LDG.E.U16 R0, desc[UR8][R20.64] ;  /* 0x0000000814007981 */ /* 0x000ea2000c1e1500 */
[----:B------:R-:W-:-:S05]  /*05a0*/  IMAD.WIDE R22, R5, 0x2, R20 ;  /* 0x0000000205167825 */ /* 0x000fca00078e0214 */
[----:B------:R-:W3:Y:S01]  /*05b0*/  LDG.E.U16 R4, desc[UR8][R22.64] ;  /* 0x0000000816047981 */ /* 0x000ee2000c1e1500 */
[----:B------:R-:W-:-:S05]  /*05c0*/  IMAD.WIDE R16, R5, 0x2, R22 ;  /* 0x0000000205107825 */ /* 0x000fca00078e0216 */
[----:B------:R-:W3:Y:S01]  /*05d0*/  LDG.E.U16 R6, desc[UR8][R16.64] ;  /* 0x0000000810067981 */ /* 0x000ee2000c1e1500 */
[----:B------:R-:W-:-:S04]  /*05e0*/  IMAD.WIDE R8, R5, 0x2, R16 ;  /* 0x0000000205087825 */ /* 0x000fc800078e0210 */
[C---:B------:R-:W-:Y:S02]  /*05f0*/  IMAD.WIDE R10, R5.reuse, 0x2, R8 ;  /* 0x00000002050a7825 */ /* 0x040fe400078e0208 */
[----:B------:R-:W4:Y:S02]  /*0600*/  LDG.E.U16 R8, desc[UR8][R8.64] ;  /* 0x0000000808087981 */ /* 0x000f24000c1e1500 */
[C---:B------:R-:W-:Y:S02]  /*0610*/  IMAD.WIDE R14, R5.reuse, 0x2, R10 ;  /* 0x00000002050e7825 */ /* 0x040fe400078e020a */
[----:B------:R-:W4:Y:S02]  /*0620*/  LDG.E.U16 R10, desc[UR8][R10.64] ;  /* 0x000000080a0a7981 */ /* 0x000f24000c1e1500 */
[----:B------:R-:W-:Y:S02]  /*0630*/  IMAD.WIDE R12, R5, 0x2, R14 ;  /* 0x00000002050c7825 */ /* 0x000fe400078e020e */
[----:B------:R-:W5:Y:S04]  /*0640*/  LDG.E.U16 R14, desc[UR8][R14.64] ;  /* 0x000000080e0e7981 */ /* 0x000f68000c1e1500 */
[----:B------:R-:W5:Y:S01]  /*0650*/  LDG.E.U16 R12, desc[UR8][R12.64] ;  /* 0x000000080c0c7981 */ /* 0x000f62000c1e1500 */
[----:B------:R-:W-:-:S02]  /*0660*/  IADD3 R7, PT, PT, R7, 0x8, RZ ;  /* 0x0000000807077810 */ /* 0x000fc40007ffe0ff */
[----:B--2---:R-:W-:-:S04]  /*0670*/  VIMNMX3.U16x2 R2, R3, R2, R0, !PT ;  /* 0x000000020302720f */ /* 0x004fc80007800200 */
[----:B---3--:R-:W-:-:S04]  /*0680*/  VIMNMX3.U16x2 R4, R2, R4, R6, !PT ;  /* 0x000000040204720f */ /* 0x008fc80007800206 */
[----:B----4-:R-:W-:-:S04]  /*0690*/  VIMNMX3.U16x2 R6, R4, R8, R10, !PT ;  /* 0x000000080406720f */ /* 0x010fc8000780020a */
[----:B-----5:R-:W-:-:S07]  /*06a0*/  VIMNMX3.U16x2 R3, R6, R14, R12, !PT ;  /* 0x0000000e0603720f */ /* 0x020fce000780020c */
.L_x_10:
        /* <DEDUP_REMOVED lines=10> */
[----:B------:R-:W-:-:S04]  /*0750*/  IMAD.WIDE R10, R5, 0x2, R8 ;  /* 0x00000002050a7825 */ /* 0x000fc800078e0208 */
[C---:B------:R-:W-:Y:S02]  /*0760*/  IMAD.WIDE R12, R5.reuse, 0x2, R10 ;  /* 0x00000002050c7825 */ /* 0x040fe400078e020a */
[----:B------:R-:W2:Y:S02]  /*0770*/  LDG.E.U16 R10, desc[UR8][R10.64] ;  /* 0x000000080a0a7981 */ /* 0x000ea4000c1e1500 */
[----:B------:R-:W-:Y:S02]  /*0780*/  IMAD.WIDE R14, R5, 0x2, R12 ;  /* 0x00000002050e7825 */ /* 0x000fe400078e020c */
[----:B------:R-:W3:Y:S04]  /*0790*/  LDG.E.U16 R12, desc[UR8][R12.64] ;  /* 0x000000080c0c7981 */ /* 0x000ee8000c1e1500 */
[----:B------:R-:W3:Y:S01]  /*07a0*/  LDG.E.U16 R14, desc[UR8][R14.64] ;  /* 0x000000080e0e7981 */ /* 0x000ee2000c1e1500 */
[----:B------:R-:W-:-:S02]  /*07b0*/  IADD3 R7, PT, PT, R7, 0x4, RZ ;  /* 0x0000000407077810 */ /* 0x000fc40007ffe0ff */
[----:B--2---:R-:W-:-:S04]  /*07c0*/  VIMNMX3.U16x2 R0, R3, R0, R10, !PT ;  /* 0x000000000300720f */ /* 0x004fc8000780020a */
[----:B---3--:R-:W-:-:S07]  /*07d0*/  VIMNMX3.U16x2 R3, R0, R12, R14, !PT ;  /* 0x0000000c0003720f */ /* 0x008fce000780020e */
.L_x_11:
[----:B------:R-:W-:Y:S05]  /*07e0*/  BRA.U !UP1, `(.L_x_7) ;  /* 0x00000001092c7547 */ /* 0x000fea000b800000 */
[----:B------:R-:W0:Y:S01]  /*07f0*/  LDC.64 R8, c[0x0][0x388] ;  /* 0x0000e200ff087b82 */ /* 0x000e220000000a00 */
[----:B------:R-:W-:Y:S01]  /*0800*/  IMAD R7, R32, UR10, R7 ;  /* 0x0000000a20077c24 */ /* 0x000fe2000f8e0207 */
[----:B------:R-:W-:-:S03]  /*0810*/  UIADD3 UR5, UPT, UPT, -UR5, URZ, URZ ;  /* 0x000000ff05057290 */ /* 0x000fc6000fffe1ff */
[----:B------:R-:W-:-:S09]  /*0820*/  IMAD R0, R7, R5, R34 ;  /* 0x0000000507007224 */ /* 0x000fd200078e0222 */
.L_x_12:
[----:B0-----:R-:W-:-:S06]  /*0830*/  IMAD.WIDE R6, R0, 0x2, R8 ;  /* 0x0000000200067825 */ /* 0x001fcc00078e0208 */
[----:B------:R-:W2:Y:S01]  /*0840*/  LDG.E.U16 R6, desc[UR8][R6.64] ;  /* 0x0000000806067981 */ /* 0x000ea2000c1e1500 */
[----:B------:R-:W-:Y:S01]  /*0850*/  UIADD3 UR5, UPT, UPT, UR5, 0x1, URZ ;  /* 0x0000000105057890 */ /* 0x000fe2000fffe0ff */
[----:B------:R-:W-:-:S03]  /*0860*/  IADD3 R0, PT, PT, R0, R5, RZ ;  /* 0x0000000500007210 */ /* 0x000fc60007ffe0ff */
[----:B------:R-:W-:Y:S01]  /*0870*/  UISETP.NE.AND UP0, UPT, UR5, URZ, UPT ;  /* 0x000000ff0500728c */ /* 0x000fe2000bf05270 */
[----:B--2---:R-:W-:-:S08]  /*0880*/  VIMNMX.U16x2 R3, PT, PT, R3, R6, !PT ;  /* 0x0000000603037248 */ /* 0x004fd00007fe0200 */
[----:B------:R-:W-:Y:S05]  /*0890*/  BRA.U UP0, `(.L_x_12) ;  /* 0xfffffffd00e47547 */ /* 0x000fea000b83ffff */
.L_x_7:
[----:B------:R-:W0:Y:S01]  /*08a0*/  LDC.64 R6, c[0x0][0x380] ;  /* 0x0000e000ff067b82 */ /* 0x000e220000000a00 */
[----:B------:R-:W-:Y:S01]  /*08b0*/  IMAD R5, R32, R5, R34 ;  /* 0x0000000520057224 */ /* 0x000fe200078e0222 */
[----:B------:R-:W-:-:S03]  /*08c0*/  PRMT R0, R3, 0x7610, R0 ;  /* 0x0000761003007816 */ /* 0x000fc60000000000 */
[----:B0-----:R-:W-:-:S05]  /*08d0*/  IMAD.WIDE R2, R5, 0x2, R6 ;  /* 0x0000000205027825 */ /* 0x001fca00078e0206 */
[----:B------:R-:W-:Y:S01]  /*08e0*/  STG.E.U16 desc[UR8][R2.64], R0 ;  /* 0x0000000002007986 */ /* 0x000fe2000c101508 */
[----:B------:R-:W-:Y:S05]  /*08f0*/  EXIT ;  /* 0x000000000000794d */ /* 0x000fea0003800000 */
.L_x_13:
        /* <DEDUP_REMOVED lines=16> */
.L_x_22:


//--------------------- .text.z_proj_kernel       --------------------------
	.section	.text.z_proj_kernel,"ax",@progbits
	.align	128
        .global         z_proj_kernel
        .type           z_proj_kernel,@function
        .size           z_proj_kernel,(.L_x_23 - z_proj_kernel)
        .other          z_proj_kernel,@"STO_CUDA_ENTRY STV_DEFAULT"
z_proj_kernel:
.text.z_proj_kernel:
[----:B------:R-:W-:Y:S01]  /*0000*/  LDC R1, c[0x0][0x37c] ;  /* 0x0000df00ff017b82 */ /* 0x000fe20000000800 */
[----:B------:R-:W0:Y:S01]  /*0010*/  S2R R34, SR_CTAID.Y ;  /* 0x0000000000227919 */ /* 0x000e220000002600 */
[----:B------:R-:W1:Y:S06]  /*0020*/  LDCU UR4, c[0x0][0x360] ;  /* 0x00006c00ff0477ac */ /* 0x000e6c0008000800 */
[----:B------:R-:W2:Y:S01]  /*0030*/  LDC.64 R2, c[0x0][0x390] ;  /* 0x0000e400ff027b82 */ /* 0x000ea20000000a00 */
[----:B------:R-:W0:Y:S01]  /*0040*/  S2R R5, SR_TID.Y ;  /* 0x0000000000057919 */ /* 0x000e220000002200 */
[----:B------:R-:W0:Y:S01]  /*0050*/  LDCU UR5, c[0x0][0x364] ;  /* 0x00006c80ff0577ac */ /* 0x000e220008000800 */
[----:B------:R-:W1:Y:S01]  /*0060*/  S2R R7, SR_CTAID.X ;  /* 0x0000000000077919 */ /* 0x000e620000002500 */
[----:B------:R-:W1:Y:S01]  /*0070*/  S2R R0, SR_TID.X ;  /* 0x0000000000007919 */ /* 0x000e620000002100 */
[----:B0-----:R-:W-:-:S05]  /*0080*/  IMAD R34, R34, UR5, R5 ;  /* 0x0000000522227c24 */ /* 0x001fca000f8e0205 */
[----:B--2---:R-:W-:Y:S01]  /*0090*/  ISETP.GE.AND P0, PT, R34, R3, PT ;  /* 0x000000032200720c */ /* 0x004fe20003f06270 */
[----:B-1----:R-:W-:-:S05]  /*00a0*/  IMAD R7, R7, UR4, R0 ;  /* 0x0000000407077c24 */ /* 0x002fca000f8e0200 */
[----:B------:R-:W-:-:S13]  /*00b0*/  ISETP.GE.OR P0, PT, R7, R2, P0 ;  /* 0x000000020700720c */ /* 0x000fda0000706670 */
[----:B------:R-:W-:Y:S05]  /*00c0*/  @P0 EXIT ;  /* 0x000000000000094d */ /* 0x000fea0003800000 */
[----:B------:R-:W0:Y:S01]  /*00d0*/  LDCU UR5, c[0x0][0x398] ;  /* 0x00007300ff0577ac */ /* 0x000e220008000800 */
[----:B------:R-:W-:Y:S01]  /*00e0*/  IMAD R9, R34, R2, R7 ;  /* 0x0000000222097224 */ /* 0x000fe200078e0207 */
[----:B------:R-:W-:Y:S01]  /*00f0*/  PRMT R5, RZ, 0x7610, R5 ;  /* 0x00007610ff057816 */ /* 0x000fe20000000005 */
[----:B------:R-:W1:Y:S01]  /*0100*/  LDCU.64 UR8, c[0x0][0x358] ;  /* 0x00006b00ff0877ac */ /* 0x000e620008000a00 */
[----:B0-----:R-:W-:-:S09]  /*0110*/  UISETP.GE.AND UP0, UPT, UR5, 0x1, UPT ;  /* 0x000000010500788c */ /* 0x001fd2000bf06270 */
[----:B-1----:R-:W-:Y:S05]  /*0120*/  BRA.U !UP0, `(.L_x_14) ;  /* 0x0000000508c87547 */ /* 0x002fea000b800000 */
[----:B------:R-:W-:Y:S01]  /*0130*/  UISETP.GE.U32.AND UP1, UPT, UR5, 0x10, UPT ;  /* 0x000000100500788c */ /* 0x000fe2000bf26070 */
[----:B------:R-:W-:Y:S01]  /*0140*/  IMAD R36, R3, R2, RZ ;  /* 0x0000000203247224 */ /* 0x000fe200078e02ff */
[----:B------:R-:W-:Y:S01]  /*0150*/  ULOP3.LUT UR6, UR5, 0xf, URZ, 0xc0, !UPT ;  /* 0x0000000f05067892 */ /* 0x000fe2000f8ec0ff */
[----:B------:R-:W-:Y:S01]  /*0160*/  PRMT R5, RZ, 0x7610, R5 ;  /* 0x00007610ff057816 */ /* 0x000fe20000000005 */
[----:B------:R-:W-:Y:S02]  /*0170*/  UMOV UR4, URZ ;  /* 0x000000ff00047c82 */ /* 0x000fe40008000000 */
[----:B------:R-:W-:-:S03]  /*0180*/  UISETP.NE.AND UP0, UPT, UR6, URZ, UPT ;  /* 0x000000ff0600728c */ /* 0x000fc6000bf05270 */
[----:B------:R-:W-:Y:S08]  /*0190*/  BRA.U !UP1, `(.L_x_15) ;  /* 0x0000000109c47547 */ /* 0x000ff0000b800000 */
[----:B------:R-:W-:Y:S01]  /*01a0*/  ULOP3.LUT UR4, UR5, 0x7ffffff0, URZ, 0xc0, !UPT ;  /* 0x7ffffff005047892 */ /* 0x000fe2000f8ec0ff */
[----:B------:R-:W-:Y:S02]  /*01b0*/  MOV R11, R9 ;  /* 0x00000009000b7202 */ /* 0x000fe40000000f00 */
[----:B------:R-:W-:Y:S01]  /*01c0*/  PRMT R5, RZ, 0x7610, R5 ;  /* 0x00007610ff057816 */ /* 0x000fe20000000005 */
[----:B------:R-:W-:-:S12]  /*01d0*/  UIADD3 UR7, UPT, UPT, -UR4, URZ, URZ ;  /* 0x000000ff04077290 */ /* 0x000fd8000fffe1ff */
.L_x_16:
[----:B------:R-:W0:Y:S02]  /*01e0*/  LDC.64 R32, c[0x0][0x388] ;  /* 0x0000e200ff207b82 */ /* 0x000e240000000a00 */
[----:B0-----:R-:W-:-:S04]  /*01f0*/  IMAD.WIDE R32, R11, 0x2, R32 ;  /* 0x000000020b207825 */ /* 0x001fc800078e0220 */
[C---:B------:R-:W-:Y:S02]  /*0200*/  IMAD.WIDE R30, R36.reuse, 0x2, R32 ;  /* 0x00000002241e7825 */ /* 0x040fe400078e0220 */
[----:B------:R-:W2:Y:S02]  /*0210*/  LDG.E.U16 R32, desc[UR8][R32.64] ;  /* 0x0000000820207981 */ /* 0x000ea4000c1e1500 */
[C---:B------:R-:W-:Y:S02]  /*0220*/  IMAD.WIDE R28, R36.reuse, 0x2, R30 ;  /* 0x00000002241c7825 */ /* 0x040fe400078e021e */
[----:B------:R-:W2:Y:S02]  /*0230*/  LDG.E.U16 R30, desc[UR8][R30.64] ;  /* 0x000000081e1e7981 */ /* 0x000ea4000c1e1500 */
[C---:B------:R-:W-:Y:S02]  /*0240*/  IMAD.WIDE R16, R36.reuse, 0x2, R28 ;  /* 0x0000000224107825 */ /* 0x040fe400078e021c */
[----:B------:R-:W3:Y:S02]  /*0250*/  LDG.E.U16 R28, desc[UR8][R28.64] ;  /* 0x000000081c1c7981 */ /* 0x000ee4000c1e1500 */
[----:B------:R-:W-:-:S02]  /*0260*/  IMAD.WIDE R22, R36, 0x2, R16 ;  /* 0x0000000224167825 */ /* 0x000fc400078e0210 */
[----:B------:R0:W3:Y:S04]  /*0270*/  LDG.E.U16 R0, desc[UR8][R16.64] ;  /* 0x0000000810007981 */ /* 0x0000e8000c1e1500 */
[----:B------:R-:W4:Y:S01]  /*0280*/  LDG.E.U16 R4, desc[UR8][R22.64] ;  /* 0x0000000816047981 */ /* 0x000f22000c1e1500 */
[----:B------:R-:W-:-:S05]  /*0290*/  IMAD.WIDE R20, R36, 0x2, R22 ;  /* 0x0000000224147825 */ /* 0x000fca00078e0216 */
[----:B------:R1:W4:Y:S01]  /*02a0*/  LDG.E.U16 R6, desc[UR8][R20.64] ;  /* 0x0000000814067981 */ /* 0x000322000c1e1500 */
[----:B------:R-:W-:-:S05]  /*02b0*/  IMAD.WIDE R26, R36, 0x2, R20 ;  /* 0x00000002241a7825 */ /* 0x000fca00078e0214 */
[----:B------:R-:W5:Y:S01]  /*02c0*/  LDG.E.U16 R8, desc[UR8][R26.64] ;  /* 0x000000081a087981 */ /* 0x000f62000c1e1500 */
[----:B------:R-:W-:-:S05]  /*02d0*/  IMAD.WIDE R24, R36, 0x2, R26 ;  /* 0x0000000224187825 */ /* 0x000fca00078e021a */
[----:B------:R1:W5:Y:S01]  /*02e0*/  LDG.E.U16 R10, desc[UR8][R24.64] ;  /* 0x00000008180a7981 */ /* 0x000362000c1e1500 */
[----:B------:R-:W-:-:S04]  /*02f0*/  IMAD.WIDE R12, R36, 0x2, R24 ;  /* 0x00000002240c7825 */ /* 0x000fc800078e0218 */
[C---:B------:R-:W-:Y:S02]  /*0300*/  IMAD.WIDE R14, R36.reuse, 0x2, R12 ;  /* 0x00000002240e7825 */ /* 0x040fe400078e020c */
[----:B------:R-:W5:Y:S02]  /*0310*/  LDG.E.U16 R12, desc[UR8][R12.64] ;  /* 0x000000080c0c7981 */ /* 0x000f64000c1e1500 */
[C---:B0-----:R-:W-:Y:S02]  /*0320*/  IMAD.WIDE R16, R36.reuse, 0x2, R14 ;  /* 0x0000000224107825 */ /* 0x041fe400078e020e */
[----:B------:R-:W5:Y:S02]  /*0330*/  LDG.E.U16 R14, desc[UR8][R14.64] ;  /* 0x000000080e0e7981 */ /* 0x000f64000c1e1500 */
[C---:B------:R-:W-:Y:S02]  /*0340*/  IMAD.WIDE R18, R36.reuse, 0x2, R16 ;  /* 0x0000000224127825 */ /* 0x040fe400078e0210 */
[----:B------:R-:W5:Y:S02]  /*0350*/  LDG.E.U16 R16, desc[UR8][R16.64] ;  /* 0x0000000810107981 */ /* 0x000f64000c1e1500 */
[----:B-1----:R-:W-:-:S02]  /*0360*/  IMAD.WIDE R20, R36, 0x2, R18 ;  /* 0x0000000224147825 */ /* 0x002fc400078e0212 */
[----:B------:R-:W5:Y:S02]  /*0370*/  LDG.E.U16 R18, desc[UR8][R18.64] ;  /* 0x0000000812127981 */ /* 0x000f64000c1e1500 */
[C---:B------:R-:W-:Y:S02]  /*0380*/  IMAD.WIDE R22, R36.reuse, 0x2, R20 ;  /* 0x0000000224167825 */ /* 0x040fe400078e0214 */
[----:B------:R-:W5:Y:S02]  /*0390*/  LDG.E.U16 R20, desc[UR8][R20.64] ;  /* 0x0000000814147981 */ /* 0x000f64000c1e1500 */
[C---:B------:R-:W-:Y:S02]  /*03a0*/  IMAD.WIDE R24, R36.reuse, 0x2, R22 ;  /* 0x0000000224187825 */ /* 0x040fe400078e0216 */
[----:B------:R-:W5:Y:S02]  /*03b0*/  LDG.E.U16 R22, desc[UR8][R22.64] ;  /* 0x0000000816167981 */ /* 0x000f64000c1e1500 */
[----:B------:R-:W-:-:S02]  /*03c0*/  IMAD.WIDE R26, R36, 0x2, R24 ;  /* 0x00000002241a7825 */ /* 0x000fc400078e0218 */
        /* <DEDUP_REMOVED lines=14> */
.L_x_15:
[----:B------:R-:W-:Y:S05]  /*04b0*/  BRA.U !UP0, `(.L_x_14) ;  /* 0x0000000108e47547 */ /* 0x000fea000b800000 */
[----:B------:R-:W-:Y:S02]  /*04c0*/  UISETP.GE.U32.AND UP0, UPT, UR6, 0x8, UPT ;  /* 0x000000080600788c */ /* 0x000fe4000bf06070 */
[----:B------:R-:W-:-:S04]  /*04d0*/  ULOP3.LUT UR7, UR5, 0x7, URZ, 0xc0, !UPT ;  /* 0x0000000705077892 */ /* 0x000fc8000f8ec0ff */
[----:B------:R-:W-:-:S03]  /*04e0*/  UISETP.NE.AND UP1, UPT, UR7, URZ, UPT ;  /* 0x000000ff0700728c */ /* 0x000fc6000bf25270 */
[----:B------:R-:W-:Y:S08]  /*04f0*/  BRA.U !UP0, `(.L_x_17) ;  /* 0x00000001085c7547 */ /* 0x000ff0000b800000 */
[----:B------:R-:W0:Y:S01]  /*0500*/  LDC.64 R10, c[0x0][0x388] ;  /* 0x0000e200ff0a7b82 */ /* 0x000e220000000a00 */
[----:B------:R-:W-:-:S04]  /*0510*/  IMAD R13, R36, UR4, R9 ;  /* 0x00000004240d7c24 */ /* 0x000fc8000f8e0209 */
[----:B0-----:R-:W-:-:S04]  /*0520*/  IMAD.WIDE R10, R13, 0x2, R10 ;  /* 0x000000020d0a7825 */ /* 0x001fc800078e020a */
[C---:B------:R-:W-:Y:S02]  /*0530*/  IMAD.WIDE R24, R36.reuse, 0x2, R10 ;  /* 0x0000000224187825 */ /* 0x040fe400078e020a */
[----:B------:R-:W2:Y:S02]  /*0540*/  LDG.E.U16 R10, desc[UR8][R10.64] ;  /* 0x000000080a0a7981 */ /* 0x000ea4000c1e1500 */
[C---:B------:R-:W-:Y:S02]  /*0550*/  IMAD.WIDE R22, R36.reuse, 0x2, R24 ;  /* 0x0000000224167825 */ /* 0x040fe400078e0218 */
[----:B------:R-:W2:Y:S04]  /*0560*/  LDG.E.U16 R0, desc[UR8][R24.64] ;  /* 0x0000000818007981 */ /* 0x000ea8000c1e1500 */
[----:B------:R-:W3:Y:S01]  /*0570*/  LDG.E.U16 R8, desc[UR8][R22.64] ;  /* 0x0000000816087981 */ /* 0x000ee2000c1e1500 */
[----:B------:R-:W-:-:S05]  /*0580*/  IMAD.WIDE R20, R36, 0x2, R22 ;  /* 0x0000000224147825 */ /* 0x000fca00078e0216 */
[----:B------:R-:W3:Y:S01]  /*0590*/  LDG.E.U16 R6, desc[UR8][R20.64] ;  /* 0x0000000814067981 */ /* 0x000ee2000c1e1500 */
[----:B------:R-:W-:-:S05]  /*05a0*/  IMAD.WIDE R18, R36, 0x2, R20 ;  /* 0x0000000224127825 */ /* 0x000fca00078e0214 */
[----:B------:R-:W4:Y:S01]  /*05b0*/  LDG.E.U16 R4, desc[UR8][R18.64] ;  /* 0x0000000812047981 */ /* 0x000f22000c1e1500 */
[----:B------:R-:W-:-:S04]  /*05c0*/  IMAD.WIDE R12, R36, 0x2, R18 ;  /* 0x00000002240c7825 */ /* 0x000fc800078e0212 */
[C---:B------:R-:W-:Y:S02]  /*05d0*/  IMAD.WIDE R14, R36.reuse, 0x2, R12 ;  /* 0x00000002240e7825 */ /* 0x040fe400078e020c */
[----:B------:R-:W4:Y:S02]  /*05e0*/  LDG.E.U16 R12, desc[UR8][R12.64] ;  /* 0x000000080c0c7981 */ /* 0x000f24000c1e1500 */
[----:B------:R-:W-:Y:S02]  /*05f0*/  IMAD.WIDE R16, R36, 0x2, R14 ;  /* 0x0000000224107825 */ /* 0x000fe400078e020e */
[----:B------:R-:W5:Y:S04]  /*0600*/  LDG.E.U16 R14, desc[UR8][R14.64] ;  /* 0x000000080e0e7981 */ /* 0x000f68000c1e1500 */
[----:B------:R-:W5:Y:S01]  /*0610*/  LDG.E.U16 R16, desc[UR8][R16.64] ;  /* 0x0000000810107981 */ /* 0x000f62000c1e1500 */
[----:B------:R-:W-:Y:S01]  /*0620*/  UIADD3 UR4, UPT, UPT, UR4, 0x8, URZ ;  /* 0x0000000804047890 */ /* 0x000fe2000fffe0ff */
[----:B--2---:R-:W-:-:S04]  /*0630*/  VIMNMX3.U16x2 R0, R5, R10, R0, !PT ;  /* 0x0000000a0500720f */ /* 0x004fc80007800200 */
[----:B---3--:R-:W-:-:S04]  /*0640*/  VIMNMX3.U16x2 R6, R0, R8, R6, !PT ;  /* 0x000000080006720f */ /* 0x008fc80007800206 */
[----:B----4-:R-:W-:-:S04]  /*0650*/  VIMNMX3.U16x2 R8, R6, R4, R12, !PT ;  /* 0x000000040608720f */ /* 0x010fc8000780020c */
[----:B-----5:R-:W-:-:S07]  /*0660*/  VIMNMX3.U16x2 R5, R8, R14, R16, !PT ;  /* 0x0000000e0805720f */ /* 0x020fce0007800210 */
.L_x_17:
[----:B------:R-:W-:Y:S05]  /*0670*/  BRA.U !UP1, `(.L_x_14) ;  /* 0x0000000109747547 */ /* 0x000fea000b800000 */
[----:B------:R-:W-:Y:S02]  /*0680*/  UISETP.GE.U32.AND UP0, UPT, UR7, 0x4, UPT ;  /* 0x000000040700788c */ /* 0x000fe4000bf06070 */
[----:B------:R-:W-:-:S04]  /*0690*/  ULOP3.LUT UR5, UR5, 0x3, URZ, 0xc0, !UPT ;  /* 0x0000000305057892 */ /* 0x000fc8000f8ec0ff */
[----:B------:R-:W-:-:S03]  /*06a0*/  UISETP.NE.AND UP1, UPT, UR5, URZ, UPT ;  /* 0x000000ff0500728c */ /* 0x000fc6000bf25270 */
[----:B------:R-:W-:Y:S08]  /*06b0*/  BRA.U !UP0, `(.L_x_18) ;  /* 0x0000000108347547 */ /* 0x000ff0000b800000 */
[----:B------:R-:W0:Y:S01]  /*06c0*/  LDC.64 R10, c[0x0][0x388] ;  /* 0x0000e200ff0a7b82 */ /* 0x000e220000000a00 */
[----:B------:R-:W-:-:S04]  /*06d0*/  IMAD R13, R36, UR4, R9 ;  /* 0x00000004240d7c24 */ /* 0x000fc8000f8e0209 */
        /* <DEDUP_REMOVED lines=8> */
[----:B------:R-:W-:Y:S01]  /*0760*/  UIADD3 UR4, UPT, UPT, UR4, 0x4, URZ ;  /* 0x0000000404047890 */ /* 0x000fe2000fffe0ff */
[----:B--2---:R-:W-:-:S04]  /*0770*/  VIMNMX3.U16x2 R0, R5, R0, R12, !PT ;  /* 0x000000000500720f */ /* 0x004fc8000780020c */
[----:B---3--:R-:W-:-:S07]  /*0780*/  VIMNMX3.U16x2 R5, R0, R14, R16, !PT ;  /* 0x0000000e0005720f */ /* 0x008fce0007800210 */
.L_x_18:
[----:B------:R-:W-:Y:S05]  /*0790*/  BRA.U !UP1, `(.L_x_14) ;  /* 0x00000001092c7547 */ /* 0x000fea000b800000 */
[----:B------:R-:W0:Y:S01]  /*07a0*/  LDC.64 R10, c[0x0][0x388] ;  /* 0x0000e200ff0a7b82 */ /* 0x000e220000000a00 */
[----:B------:R-:W-:Y:S01]  /*07b0*/  IMAD R3, R3, UR4, R34 ;  /* 0x0000000403037c24 */ /* 0x000fe2000f8e0222 */
[----:B------:R-:W-:-:S03]  /*07c0*/  UIADD3 UR5, UPT, UPT, -UR5, URZ, URZ ;  /* 0x000000ff05057290 */ /* 0x000fc6000fffe1ff */
[----:B------:R-:W-:-:S09]  /*07d0*/  IMAD R7, R3, R2, R7 ;  /* 0x0000000203077224 */ /* 0x000fd200078e0207 */
.L_x_19:
[----:B0-----:R-:W-:-:S06]  /*07e0*/  IMAD.WIDE R2, R7, 0x2, R10 ;  /* 0x0000000207027825 */ /* 0x001fcc00078e020a */
[----:B------:R-:W2:Y:S01]  /*07f0*/  LDG.E.U16 R2, desc[UR8][R2.64] ;  /* 0x0000000802027981 */ /* 0x000ea2000c1e1500 */
[----:B------:R-:W-:Y:S01]  /*0800*/  UIADD3 UR5, UPT, UPT, UR5, 0x1, URZ ;  /* 0x0000000105057890 */ /* 0x000fe2000fffe0ff */
[----:B------:R-:W-:-:S03]  /*0810*/  IADD3 R7, PT, PT, R7, R36, RZ ;  /* 0x0000002407077210 */ /* 0x000fc60007ffe0ff */
[----:B------:R-:W-:Y:S01]  /*0820*/  UISETP.NE.AND UP0, UPT, UR5, URZ, UPT ;  /* 0x000000ff0500728c */ /* 0x000fe2000bf05270 */
[----:B--2---:R-:W-:-:S08]  /*0830*/  VIMNMX.U16x2 R5, PT, PT, R5, R2, !PT ;  /* 0x0000000205057248 */ /* 0x004fd00007fe0200 */
[----:B------:R-:W-:Y:S05]  /*0840*/  BRA.U UP0, `(.L_x_19) ;  /* 0xfffffffd00e47547 */ /* 0x000fea000b83ffff */
.L_x_14:
[----:B------:R-:W0:Y:S02]  /*0850*/  LDC.64 R2, c[0x0][0x380] ;  /* 0x0000e000ff027b82 */ /* 0x000e240000000a00 */
[----:B0-----:R-:W-:-:S05]  /*0860*/  IMAD.WIDE R2, R9, 0x2, R2 ;  /* 0x0000000209027825 */ /* 0x001fca00078e0202 */
[----:B------:R-:W-:Y:S01]  /*0870*/  STG.E.U16 desc[UR8][R2.64], R5 ;  /* 0x0000000502007986 */ /* 0x000fe2000c101508 */
[----:B------:R-:W-:Y:S05]  /*0880*/  EXIT ;  /* 0x000000000000794d */ /* 0x000fea0003800000 */
.L_x_20:
        /* <DEDUP_REMOVED lines=15> */
.L_x_23:


//--------------------- .nv.shared.reserved.0     --------------------------
	.section	.nv.shared.reserved.0,"aw",@nobits
	.weak		__nv_reservedSMEM_offset_0_alias
	.size		__nv_reservedSMEM_offset_0_alias, 0, 64
	.other		__nv_reservedSMEM_offset_0_alias,@"STO_CUDA_RESERVED_SHARED STV_DEFAULT"
__nv_reservedSMEM_offset_0_alias:
	.zero		0
	.zero		64


//--------------------- .nv.constant0.x_proj_kernel --------------------------
	.section	.nv.constant0.x_proj_kernel,"a",@progbits
	.sectionflags	@""
	.align	4
.nv.constant0.x_proj_kernel:
	.zero		924


//--------------------- .nv.constant0.y_proj_kernel --------------------------
	.section	.nv.constant0.y_proj_kernel,"a",@progbits
	.sectionflags	@""
	.align	4
.nv.constant0.y_proj_kernel:
	.zero		924


//--------------------- .nv.constant0.z_proj_kernel --------------------------
	.section	.nv.constant0.z_proj_kernel,"a",@progbits
	.sectionflags	@""
	.align	4
.nv.constant0.z_proj_kernel:
	.zero		924


//--------------------- SYMBOLS --------------------------

	.type		.nv.reservedSmem.offset0,@object
	.size		.nv.reservedSmem.offset0,0x4
